def gluon_wgmma(
    a_ptr,
    b_ptr,
    c_ptr,
    M,
    N,
    K,
    stride_am,
    stride_bk,
    stride_cm,
    BLOCK_M: gl.constexpr,
    BLOCK_N: gl.constexpr,
    BLOCK_K: gl.constexpr,
    DTYPE: gl.constexpr,
    A_LAYOUT: gl.constexpr,
    B_LAYOUT: gl.constexpr,
    C_LAYOUT: gl.constexpr,
    B_SHAPE: gl.constexpr,
    TRANS_B: gl.constexpr,
    NUM_BUFFERS: gl.constexpr,
    NUM_WARPS: gl.constexpr,
):
    a_desc = tma.make_tensor_descriptor(
        a_ptr, [M, K], [stride_am, 1], [BLOCK_M, BLOCK_K], A_LAYOUT
    )
    b_desc = tma.make_tensor_descriptor(
        b_ptr,
        [N, K] if TRANS_B else [K, N],
        [stride_bk, 1],
        B_SHAPE,
        B_LAYOUT,
    )
    c_desc = tma.make_tensor_descriptor(
        c_ptr, [M, N], [stride_cm, 1], [BLOCK_M, BLOCK_N], C_LAYOUT
    )

    a_bufs = gl.allocate_shared_memory(
        DTYPE, [NUM_BUFFERS, BLOCK_M, BLOCK_K], A_LAYOUT
    )
    b_bufs = gl.allocate_shared_memory(DTYPE, [NUM_BUFFERS] + B_SHAPE, B_LAYOUT)

    pid_m = gl.program_id(0)
    pid_n = gl.program_id(1)
    off_m = pid_m * BLOCK_M
    off_n = pid_n * BLOCK_N

    mma_layout: gl.constexpr = pick_wgmma_layout(DTYPE, BLOCK_M, BLOCK_N, NUM_WARPS)
    acc = warpgroup_mma_init(
        gl.zeros((BLOCK_M, BLOCK_N), dtype=gl.float32, layout=mma_layout)
    )

    bars = gl.allocate_shared_memory(
        gl.int64, [NUM_BUFFERS, 1], mbarrier.MBarrierLayout()
    )
    for i in gl.static_range(NUM_BUFFERS):
        mbarrier.init(bars.index(i), count=1)
    idx = 0
    phase = 0

    for k in range(0, K, BLOCK_K):
        a = a_bufs.index(idx)
        b = b_bufs.index(idx)
        bar = bars.index(idx)
        mbarrier.expect(bar, a_desc.block_type.nbytes + b_desc.block_type.nbytes)
        tma.async_copy_global_to_shared(a_desc, [off_m, k], bar, a)
        tma.async_copy_global_to_shared(
            b_desc, [off_n, k] if TRANS_B else [k, off_n], bar, b
        )
        mbarrier.wait(bar, phase=phase)

        if TRANS_B:
            b = b.permute((1, 0))
        acc = warpgroup_mma_wait(num_outstanding=0, deps=(acc,))
        acc = warpgroup_mma(a, b, acc, is_async=True)

        idx += 1
        if idx == NUM_BUFFERS:
            idx = 0
            phase ^= 1

    acc = warpgroup_mma_wait(num_outstanding=0, deps=(acc,))
    for i in gl.static_range(NUM_BUFFERS):
        mbarrier.invalidate(bars.index(i))

    c_smem = gl.allocate_shared_memory(DTYPE, [BLOCK_M, BLOCK_N], C_LAYOUT)
    c_smem.store(acc.to(DTYPE))
    fence_async_shared()
    tma.async_copy_shared_to_global(c_desc, [off_m, off_n], c_smem)
    tma.store_wait(pendings=0)

# config = {"BLOCK_K": 64, "BLOCK_M": 64, "BLOCK_N": 256, "arch": "sm_90", "dtype": "fp16", "num_buffers": 3, "num_warps": 4, "trans_b": 1}
# arch = sm_90


// ===== COMPILED SASS (sm_90a) =====

	.target	sm_90a

	.elftype	@"ET_EXEC"


//--------------------- .note.nv.tkinfo           --------------------------
	.section	.note.nv.tkinfo,"",@"SHT_NOTE"
	.sectionflags	@"SHF_NOTE_NV_TKINFO"
	.tkinfo
        /*0018*/ 	.word	0x00000002
        /*0030*/ 	.string	""
        /*0030*/ 	.string	"ptxas"
        /*0030*/ 	.string	"Cuda compilation tools, release 13.0, V13.0.88"
        /*0030*/ 	.string	"Build cuda_13.0.r13.0/compiler.36424714_0"
        /*0030*/ 	.string	"-v  -suppress-debug-info  -lineinfo  -arch sm_90a "



//--------------------- .note.nv.cuinfo           --------------------------
	.section	.note.nv.cuinfo,"",@"SHT_NOTE"
	.sectionflags	@"SHF_NOTE_NV_CUINFO"
        /*0018*/ 	.short	0x0002
        /*001a*/ 	.short	0x005a
        /*001c*/ 	.short	0x0082
	.zero		2


//--------------------- .nv.info                  --------------------------
	.section	.nv.info,"",@"SHT_CUDA_INFO"
	.align	4


	//----- nvinfo : EIATTR_REGCOUNT
	.align		4
        /*0000*/ 	.byte	0x04, 0x2f
        /*0002*/ 	.short	(.L_1 - .L_0)
	.align		4
.L_0:
        /*0004*/ 	.word	index@(gluon_wgmma)
        /*0008*/ 	.word	0x0000009a


	//----- nvinfo : EIATTR_FRAME_SIZE
	.align		4
.L_1:
        /*000c*/ 	.byte	0x04, 0x11
        /*000e*/ 	.short	(.L_3 - .L_2)
	.align		4
.L_2:
        /*0010*/ 	.word	index@(gluon_wgmma)
        /*0014*/ 	.word	0x00000000


	//----- nvinfo : EIATTR_MIN_STACK_SIZE
	.align		4
.L_3:
        /*0018*/ 	.byte	0x04, 0x12
        /*001a*/ 	.short	(.L_5 - .L_4)
	.align		4
.L_4:
        /*001c*/ 	.word	index@(gluon_wgmma)
        /*0020*/ 	.word	0x00000000
.L_5:


//--------------------- .nv.compat                --------------------------
	.section	.nv.compat,"",@"SHT_CUDA_COMPAT_INFO"
	.align	4
        /*0000*/ 	.byte	0x02, 0x09, 0x01, 0x00, 0x02, 0x02, 0x04, 0x00, 0x02, 0x05, 0x05, 0x00, 0x03, 0x07, 0x01, 0x01
        /*0010*/ 	.byte	0x02, 0x03, 0x03, 0x00, 0x02, 0x06, 0x01, 0x00, 0x04, 0x0b, 0x08, 0x00, 0x00, 0x00, 0x00, 0x00
        /*0020*/ 	.byte	0x00, 0x00, 0x00, 0x00


//--------------------- .nv.info.gluon_wgmma      --------------------------
	.section	.nv.info.gluon_wgmma,"",@"SHT_CUDA_INFO"
	.sectionflags	@""
	.align	4


	//----- nvinfo : EIATTR_CUDA_API_VERSION
	.align		4
        /*0000*/ 	.byte	0x04, 0x37
        /*0002*/ 	.short	(.L_7 - .L_6)
.L_6:
        /*0004*/ 	.word	0x00000082


	//----- nvinfo : EIATTR_KPARAM_INFO
	.align		4
.L_7:
        /*0008*/ 	.byte	0x04, 0x17
        /*000a*/ 	.short	(.L_9 - .L_8)
.L_8:
        /*000c*/ 	.word	0x00000000
        /*0010*/ 	.short	0x000a
        /*0012*/ 	.short	0x0048
        /*0014*/ 	.byte	0x00, 0xf4, 0x21, 0x00


	//----- nvinfo : EIATTR_KPARAM_INFO
	.align		4
.L_9:
        /*0018*/ 	.byte	0x04, 0x17
        /*001a*/ 	.short	(.L_11 - .L_10)
.L_10:
        /*001c*/ 	.word	0x00000000
        /*0020*/ 	.short	0x0009
        /*0022*/ 	.short	0x0040
        /*0024*/ 	.byte	0x00, 0xf4, 0x21, 0x00


	//----- nvinfo : EIATTR_KPARAM_INFO
	.align		4
.L_11:
        /*0028*/ 	.byte	0x04, 0x17
        /*002a*/ 	.short	(.L_13 - .L_12)
.L_12:
        /*002c*/ 	.word	0x00000000
        /*0030*/ 	.short	0x0008
        /*0032*/ 	.short	0x0038
        /*0034*/ 	.byte	0x00, 0xf0, 0x21, 0x00


	//----- nvinfo : EIATTR_KPARAM_INFO
	.align		4
.L_13:
        /*0038*/ 	.byte	0x04, 0x17
        /*003a*/ 	.short	(.L_15 - .L_14)
.L_14:
        /*003c*/ 	.word	0x00000000
        /*0040*/ 	.short	0x0007
        /*0042*/ 	.short	0x0030
        /*0044*/ 	.byte	0x00, 0xf0, 0x21, 0x00


	//----- nvinfo : EIATTR_KPARAM_INFO
	.align		4
.L_15:
        /*0048*/ 	.byte	0x04, 0x17
        /*004a*/ 	.short	(.L_17 - .L_16)
.L_16:
        /*004c*/ 	.word	0x00000000
        /*0050*/ 	.short	0x0006
        /*0052*/ 	.short	0x0028
        /*0054*/ 	.byte	0x00, 0xf0, 0x21, 0x00


	//----- nvinfo : EIATTR_KPARAM_INFO
	.align		4
.L_17:
        /*0058*/ 	.byte	0x04, 0x17
        /*005a*/ 	.short	(.L_19 - .L_18)
.L_18:
        /*005c*/ 	.word	0x00000000
        /*0060*/ 	.short	0x0005
        /*0062*/ 	.short	0x0020
        /*0064*/ 	.byte	0x00, 0xf0, 0x11, 0x00


	//----- nvinfo : EIATTR_KPARAM_INFO
	.align		4
.L_19:
        /*0068*/ 	.byte	0x04, 0x17
        /*006a*/ 	.short	(.L_21 - .L_20)
.L_20:
        /*006c*/ 	.word	0x00000000
        /*0070*/ 	.short	0x0004
        /*0072*/ 	.short	0x001c
        /*0074*/ 	.byte	0x00, 0xf0, 0x11, 0x00


	//----- nvinfo : EIATTR_KPARAM_INFO
	.align		4
.L_21:
        /*0078*/ 	.byte	0x04, 0x17
        /*007a*/ 	.short	(.L_23 - .L_22)
.L_22:
        /*007c*/ 	.word	0x00000000
        /*0080*/ 	.short	0x0003
        /*0082*/ 	.short	0x0018
        /*0084*/ 	.byte	0x00, 0xf0, 0x11, 0x00


	//----- nvinfo : EIATTR_KPARAM_INFO
	.align		4
.L_23:
        /*0088*/ 	.byte	0x04, 0x17
        /*008a*/ 	.short	(.L_25 - .L_24)
.L_24:
        /*008c*/ 	.word	0x00000000
        /*0090*/ 	.short	0x0002
        /*0092*/ 	.short	0x0010
        /*0094*/ 	.byte	0x00, 0xf4, 0x21, 0x00


	//----- nvinfo : EIATTR_KPARAM_INFO
	.align		4
.L_25:
        /*0098*/ 	.byte	0x04, 0x17
        /*009a*/ 	.short	(.L_27 - .L_26)
.L_26:
        /*009c*/ 	.word	0x00000000
        /*00a0*/ 	.short	0x0001
        /*00a2*/ 	.short	0x0008
        /*00a4*/ 	.byte	0x00, 0xf4, 0x21, 0x00


	//----- nvinfo : EIATTR_KPARAM_INFO
	.align		4
.L_27:
        /*00a8*/ 	.byte	0x04, 0x17
        /*00aa*/ 	.short	(.L_29 - .L_28)
.L_28:
        /*00ac*/ 	.word	0x00000000
        /*00b0*/ 	.short	0x0000
        /*00b2*/ 	.short	0x0000
        /*00b4*/ 	.byte	0x00, 0xf4, 0x21, 0x00


	//----- nvinfo : EIATTR_SPARSE_MMA_MASK
	.align		4
.L_29:
        /*00b8*/ 	.byte	0x03, 0x50
        /*00ba*/ 	.short	0x0000


	//----- nvinfo : EIATTR_MAXREG_COUNT
	.align		4
        /*00bc*/ 	.byte	0x03, 0x1b
        /*00be*/ 	.short	0x00ff


	//----- nvinfo : EIATTR_NUM_BARRIERS
	.align		4
        /*00c0*/ 	.byte	0x02, 0x4c
        /*00c2*/ 	.byte	0x01
	.zero		1


	//----- nvinfo : EIATTR_MERCURY_ISA_VERSION
	.align		4
        /*00c4*/ 	.byte	0x03, 0x5f
        /*00c6*/ 	.short	0x0101


	//----- nvinfo : EIATTR_INT_WARP_WIDE_INSTR_OFFSETS
	.align		4
        /*00c8*/ 	.byte	0x04, 0x31
        /*00ca*/ 	.short	(.L_31 - .L_30)


	//   ....[0]....
.L_30:
        /*00cc*/ 	.word	0x00001650


	//   ....[1]....
        /*00d0*/ 	.word	0x00001670


	//   ....[2]....
        /*00d4*/ 	.word	0x00001680


	//   ....[3]....
        /*00d8*/ 	.word	0x00001760


	//   ....[4]....
        /*00dc*/ 	.word	0x00001d40


	//   ....[5]....
        /*00e0*/ 	.word	0x00001d50


	//   ....[6]....
        /*00e4*/ 	.word	0x00001dd0


	//   ....[7]....
        /*00e8*/ 	.word	0x00001de0


	//----- nvinfo : EIATTR_COOP_GROUP_MASK_REGIDS
	.align		4
.L_31:
        /*00ec*/ 	.byte	0x04, 0x29
        /*00ee*/ 	.short	(.L_33 - .L_32)


	//   ....[0]....
.L_32:
        /*00f0*/ 	.word	0xffffffff


	//   ....[1]....
        /*00f4*/ 	.word	0xffffffff


	//   ....[2]....
        /*00f8*/ 	.word	0xffffffff


	//----- nvinfo : EIATTR_COOP_GROUP_INSTR_OFFSETS
	.align		4
.L_33:
        /*00fc*/ 	.byte	0x04, 0x28
        /*00fe*/ 	.short	(.L_35 - .L_34)


	//   ....[0]....
.L_34:
        /*0100*/ 	.word	0x00000150


	//   ....[1]....
        /*0104*/ 	.word	0x00000700


	//   ....[2]....
        /*0108*/ 	.word	0x00000cf0


	//----- nvinfo : EIATTR_MBARRIER_INSTR_OFFSETS
	.align		4
.L_35:
        /*010c*/ 	.byte	0x04, 0x39
        /*010e*/ 	.short	(.L_37 - .L_36)


	//   ....[0]....
.L_36:
        /*0110*/ 	.word	0x000017c0
        /*0114*/ 	.word	0x000000ff
        /*0118*/ 	.word	0x0001e000
        /*011c*/ 	.short	0x0100
        /*011e*/ 	.byte	0x14
	.zero		1


	//   ....[1]....
        /*0120*/ 	.word	0x000017e0
        /*0124*/ 	.word	0x000000ff
        /*0128*/ 	.word	0x0001e008
        /*012c*/ 	.short	0x0100
        /*012e*/ 	.byte	0x14
	.zero		1


	//   ....[2]....
        /*0130*/ 	.word	0x00001810
        /*0134*/ 	.word	0x000000ff
        /*0138*/ 	.word	0x0001e010
        /*013c*/ 	.short	0x0100
        /*013e*/ 	.byte	0x14
	.zero		1


	//   ....[3]....
        /*0140*/ 	.word	0x00001ea0
        /*0144*/ 	.word	0x000000ff
        /*0148*/ 	.word	0x0001e000
        /*014c*/ 	.short	0x010a
        /*014e*/ 	.byte	0x1e
	.zero		1


	//   ....[4]....
        /*0150*/ 	.word	0x00002190
        /*0154*/ 	.word	0x000000ff
        /*0158*/ 	.word	0x0001e000
        /*015c*/ 	.short	0x0108
        /*015e*/ 	.byte	0x14
	.zero		1


	//   ....[5]....
        /*0160*/ 	.word	0x000022c0
        /*0164*/ 	.word	0x000000ff
        /*0168*/ 	.word	0x0001e008
        /*016c*/ 	.short	0x0108
        /*016e*/ 	.byte	0x14
	.zero		1


	//   ....[6]....
        /*0170*/ 	.word	0x000023b0
        /*0174*/ 	.word	0x000000ff
        /*0178*/ 	.word	0x0001e010
        /*017c*/ 	.short	0x0108
        /*017e*/ 	.byte	0x14
	.zero		1


	//   ....[7]....
        /*0180*/ 	.word	0x000027b0
        /*0184*/ 	.word	0x000000ff
        /*0188*/ 	.word	0x0001e000
        /*018c*/ 	.short	0x010a
        /*018e*/ 	.byte	0x1e
	.zero		1


	//----- nvinfo : EIATTR_NUM_MBARRIERS
	.align		4
.L_37:
        /*0190*/ 	.byte	0x03, 0x38
        /*0192*/ 	.short	0x0003


	//----- nvinfo : EIATTR_EXIT_INSTR_OFFSETS
	.align		4
        /*0194*/ 	.byte	0x04, 0x1c
        /*0196*/ 	.short	(.L_39 - .L_38)


	//   ....[0]....
.L_38:
        /*0198*/ 	.word	0x000027a0


	//----- nvinfo : EIATTR_REQNTID
	.align		4
.L_39:
        /*019c*/ 	.byte	0x04, 0x10
        /*019e*/ 	.short	(.L_41 - .L_40)
.L_40:
        /*01a0*/ 	.word	0x00000080
        /*01a4*/ 	.word	0x00000001
        /*01a8*/ 	.word	0x00000001


	//----- nvinfo : EIATTR_CRS_STACK_SIZE
	.align		4
.L_41:
        /*01ac*/ 	.byte	0x04, 0x1e
        /*01ae*/ 	.short	(.L_43 - .L_42)
.L_42:
        /*01b0*/ 	.word	0x00000000


	//----- nvinfo : EIATTR_CBANK_PARAM_SIZE
	.align		4
.L_43:
        /*01b4*/ 	.byte	0x03, 0x19
        /*01b6*/ 	.short	0x0050


	//----- nvinfo : EIATTR_PARAM_CBANK
	.align		4
        /*01b8*/ 	.byte	0x04, 0x0a
        /*01ba*/ 	.short	(.L_45 - .L_44)
	.align		4
.L_44:
        /*01bc*/ 	.word	index@(.nv.constant0.gluon_wgmma)
        /*01c0*/ 	.short	0x0210
        /*01c2*/ 	.short	0x0050


	//----- nvinfo : EIATTR_SW_WAR
	.align		4
.L_45:
        /*01c4*/ 	.byte	0x04, 0x36
        /*01c6*/ 	.short	(.L_47 - .L_46)
.L_46:
        /*01c8*/ 	.word	0x00000008
.L_47:


//--------------------- .nv.callgraph             --------------------------
	.section	.nv.callgraph,"",@"SHT_CUDA_CALLGRAPH"
	.align	4
	.sectionentsize	8
	.align		4
        /*0000*/ 	.word	0x00000000
	.align		4
        /*0004*/ 	.word	0xffffffff
	.align		4
        /*0008*/ 	.word	0x00000000
	.align		4
        /*000c*/ 	.word	0xfffffffe
	.align		4
        /*0010*/ 	.word	0x00000000
	.align		4
        /*0014*/ 	.word	0xfffffffd
	.align		4
        /*0018*/ 	.word	0x00000000
	.align		4
        /*001c*/ 	.word	0xfffffffc


//--------------------- .text.gluon_wgmma         --------------------------
	.section	.text.gluon_wgmma,"ax",@progbits
	.align	128
        .global         gluon_wgmma
        .type           gluon_wgmma,@function
        .size           gluon_wgmma,(.L_x_52 - gluon_wgmma)
        .other          gluon_wgmma,@"STO_CUDA_ENTRY STV_DEFAULT"
gluon_wgmma:
.text.gluon_wgmma:
[----:B------:R-:W-:Y:S01]  /*0000*/  LDC R1, c[0x0][0x28] ;  /* 0x00000a00ff017b82 */ /* 0x000fe20000000800 */
[----:B------:R-:W1:Y:S07]  /*0010*/  S2R R0, SR_TID.X ;  /* 0x0000000000007919 */ /* 0x000e6e0000002100 */
[----:B------:R-:W2:Y:S01]  /*0020*/  S2UR UR4, SR_CgaCtaId ;  /* 0x00000000000479c3 */ /* 0x000ea20000008800 */
[----:B------:R-:W-:Y:S01]  /*0030*/  UMOV UR20, 0x400 ;  /* 0x0000040000147882 */ /* 0x000fe20000000000 */
[----:B------:R-:W-:Y:S01]  /*0040*/  ULDC UR6, c[0x0][0xc] ;  /* 0x0000030000067ab9 */ /* 0x000fe20000000800 */
[----:B------:R-:W-:Y:S01]  /*0050*/  ULDC.64 UR26, c[0x0][0x250] ;  /* 0x00009400001a7ab9 */ /* 0x000fe20000000a00 */
[----:B------:R-:W-:Y:S04]  /*0060*/  BSSY B0, `(.L_x_0) ;  /* 0x000001f000007945 */ /* 0x000fe80003800000 */
[----:B------:R-:W3:Y:S08]  /*0070*/  LDC R4, c[0x0][0x228] ;  /* 0x00008a00ff047b82 */ /* 0x000ef00000000800 */
[----:B------:R-:W4:Y:S08]  /*0080*/  LDC R13, c[0x0][0x230] ;  /* 0x00008c00ff0d7b82 */ /* 0x000f300000000800 */
[----:B------:R-:W-:Y:S01]  /*0090*/  S2UR UR21, SR_CTAID.Y ;  /* 0x00000000001579c3 */ /* 0x000fe20000002600 */
[----:B--2---:R-:W-:-:S03]  /*00a0*/  ULEA UR20, UR4, UR20, 0x18 ;  /* 0x0000001404147291 */ /* 0x004fc6000f8ec03f */
[----:B------:R-:W-:Y:S01]  /*00b0*/  ULDC UR4, c[0x0][0x10] ;  /* 0x0000040000047ab9 */ /* 0x000fe20000000800 */
[----:B-1----:R-:W-:-:S03]  /*00c0*/  LOP3.LUT R6, R0, 0x7f, RZ, 0xc0, !PT ;  /* 0x0000007f00067812 */ /* 0x002fc600078ec0ff */
[----:B------:R-:W1:Y:S01]  /*00d0*/  S2UR UR5, SR_CTAID.Z ;  /* 0x00000000000579c3 */ /* 0x000e620000002700 */
[----:B---3--:R-:W-:Y:S01]  /*00e0*/  VIADD R4, R4, 0xffffffff ;  /* 0xffffffff04047836 */ /* 0x008fe20000000000 */
[C---:B------:R-:W-:Y:S02]  /*00f0*/  ISETP.GE.U32.AND P0, PT, R6.reuse, 0x20, PT ;  /* 0x000000200600780c */ /* 0x040fe40003f06070 */
[C---:B------:R-:W-:Y:S02]  /*0100*/  ISETP.NE.U32.AND P2, PT, R6.reuse, RZ, PT ;  /* 0x000000ff0600720c */ /* 0x040fe40003f45070 */
[----:B------:R-:W-:Y:S02]  /*0110*/  LEA R12, R6, UR20, 0x2 ;  /* 0x00000014060c7c11 */ /* 0x000fe4000f8e10ff */
[----:B------:R-:W2:Y:S01]  /*0120*/  S2UR UR32, SR_CTAID.X ;  /* 0x00000000002079c3 */ /* 0x000ea20000002500 */
[----:B----4-:R-:W-:-:S06]  /*0130*/  VIADD R9, R13, 0xffffffff ;  /* 0xffffffff0d097836 */ /* 0x010fcc0000000000 */
[----:B------:R3:W-:Y:S01]  /*0140*/  @!P0 STS [R12], RZ ;  /* 0x000000ff0c008388 */ /* 0x0007e20000000800 */
[----:B------:R-:W-:-:S03]  /*0150*/  NOP ;  /* 0x0000000000007918 */ /* 0x000fc60000000000 */
[----:B------:R3:W-:Y:S01]  /*0160*/  @!P2 STS [UR20+0x24], R4 ;  /* 0x00002404ff00a988 */ /* 0x0007e20008000814 */
[----:B-1----:R-:W-:-:S03]  /*0170*/  UIMAD UR4, UR5, UR4, UR21 ;  /* 0x00000004050472a4 */ /* 0x002fc6000f8e0215 */
[----:B------:R3:W-:Y:S01]  /*0180*/  @!P2 STS [UR20+0x20], R9 ;  /* 0x00002009ff00a988 */ /* 0x0007e20008000814 */
[----:B--2---:R-:W-:-:S04]  /*0190*/  UIMAD UR4, UR4, UR6, UR32 ;  /* 0x00000006040472a4 */ /* 0x004fc8000f8e0220 */
[----:B------:R-:W-:-:S03]  /*01a0*/  UIMAD UR5, UR4, 0x180, URZ ;  /* 0x00000180040578a4 */ /* 0x000fc6000f8e023f */
[----:B------:R-:W-:Y:S01]  /*01b0*/  UMOV UR4, URZ ;  /* 0x0000003f00047c82 */ /* 0x000fe20008000000 */
[----:B------:R-:W-:-:S04]  /*01c0*/  UIADD3 UR22, UP0, UR5, UR26, URZ ;  /* 0x0000001a05167290 */ /* 0x000fc8000ff1e03f */
[----:B------:R-:W-:Y:S01]  /*01d0*/  ULEA.HI.X.SX32 UR23, UR5, UR27, 0x1, UP0 ;  /* 0x0000001b05177291 */ /* 0x000fe200080f0e3f */
[----:B---3--:R-:W-:Y:S11]  /*01e0*/  @P2 BRA `(.L_x_1) ;  /* 0x0000000000182947 */ /* 0x008ff60003800000 */
[----:B------:R-:W1:Y:S01]  /*01f0*/  LDS R2, [UR20+0x8] ;  /* 0x00000814ff027984 */ /* 0x000e620008000800 */
[----:B------:R-:W2:Y:S01]  /*0200*/  LDC.64 R10, c[0x0][0x210] ;  /* 0x00008400ff0a7b82 */ /* 0x000ea20000000a00 */
[----:B------:R-:W-:Y:S02]  /*0210*/  IMAD.MOV.U32 R3, RZ, RZ, 0x70 ;  /* 0x00000070ff037424 */ /* 0x000fe400078e00ff */
[----:B--2---:R2:W-:Y:S03]  /*0220*/  STS.64 [UR20], R10 ;  /* 0x0000000aff007988 */ /* 0x0045e60008000a14 */
[----:B-1----:R-:W-:-:S05]  /*0230*/  LOP3.LUT R2, R2, 0x10, R3, 0xd8, !PT ;  /* 0x0000001002027812 */ /* 0x002fca00078ed803 */
[----:B------:R2:W-:Y:S02]  /*0240*/  STS [UR20+0x8], R2 ;  /* 0x00000802ff007988 */ /* 0x0005e40008000814 */
.L_x_1:
[----:B------:R-:W-:Y:S05]  /*0250*/  BSYNC B0 ;  /* 0x0000000000007941 */ /* 0x000fea0003800000 */
.L_x_0:
[----:B------:R-:W-:Y:S04]  /*0260*/  BSSY B0, `(.L_x_2) ;  /* 0x000000a000007945 */ /* 0x000fe80003800000 */
[----:B------:R-:W-:Y:S05]  /*0270*/  @P2 BRA `(.L_x_3) ;  /* 0x0000000000202947 */ /* 0x000fea0003800000 */
[----:B--2---:R-:W1:Y:S01]  /*0280*/  LDS R2, [UR20+0x34] ;  /* 0x00003414ff027984 */ /* 0x004e620008000800 */
[----:B------:R-:W-:Y:S02]  /*0290*/  IMAD.MOV.U32 R3, RZ, RZ, 0x3f000000 ;  /* 0x3f000000ff037424 */ /* 0x000fe400078e00ff */
[----:B------:R-:W-:Y:S01]  /*02a0*/  @!P2 IMAD.MOV.U32 R5, RZ, RZ, 0x3f ;  /* 0x0000003fff05a424 */ /* 0x000fe200078e00ff */
[----:B------:R-:W2:Y:S02]  /*02b0*/  @!P2 LDS R8, [UR20+0x38] ;  /* 0x00003814ff08a984 */ /* 0x000ea40008000800 */
[----:B-1----:R-:W-:Y:S02]  /*02c0*/  LOP3.LUT R2, R2, 0xff000000, R3, 0xb8, !PT ;  /* 0xff00000002027812 */ /* 0x002fe400078eb803 */
[----:B--2---:R-:W-:-:S03]  /*02d0*/  @!P2 LOP3.LUT R3, R8, 0xff, R5, 0xb8, !PT ;  /* 0x000000ff0803a812 */ /* 0x004fc600078eb805 */
[----:B------:R1:W-:Y:S04]  /*02e0*/  STS [UR20+0x34], R2 ;  /* 0x00003402ff007988 */ /* 0x0003e80008000814 */
[----:B------:R1:W-:Y:S02]  /*02f0*/  @!P2 STS [UR20+0x38], R3 ;  /* 0x00003803ff00a988 */ /* 0x0003e40008000814 */
.L_x_3:
[----:B------:R-:W-:Y:S05]  /*0300*/  BSYNC B0 ;  /* 0x0000000000007941 */ /* 0x000fea0003800000 */
.L_x_2:
[----:B------:R-:W-:Y:S04]  /*0310*/  BSSY B0, `(.L_x_4) ;  /* 0x000000e000007945 */ /* 0x000fe80003800000 */
[----:B------:R-:W-:Y:S05]  /*0320*/  @P2 BRA `(.L_x_5) ;  /* 0x0000000000302947 */ /* 0x000fea0003800000 */
[----:B-1----:R-:W1:Y:S01]  /*0330*/  LDS R3, [UR20+0x34] ;  /* 0x00003414ff037984 */ /* 0x002e620008000800 */
[----:B--2---:R-:W2:Y:S03]  /*0340*/  LDC.64 R10, c[0x0][0x238] ;  /* 0x00008e00ff0a7b82 */ /* 0x004ea60000000a00 */
[----:B------:R-:W3:Y:S01]  /*0350*/  LDS R2, [UR20+0x1c] ;  /* 0x00001c14ff027984 */ /* 0x000ee20008000800 */
[C---:B--2---:R-:W-:Y:S01]  /*0360*/  SHF.L.U64.HI R8, R10.reuse, 0x1, R11 ;  /* 0x000000010a087819 */ /* 0x044fe2000001020b */
[----:B------:R-:W-:-:S03]  /*0370*/  IMAD.SHL.U32 R5, R10, 0x2, RZ ;  /* 0x000000020a057824 */ /* 0x000fc600078e00ff */
[--C-:B------:R-:W-:Y:S02]  /*0380*/  SHF.R.U32.HI R7, RZ, 0x4, R8.reuse ;  /* 0x00000004ff077819 */ /* 0x100fe40000011608 */
[----:B------:R-:W-:-:S05]  /*0390*/  SHF.R.U64 R5, R5, 0x4, R8 ;  /* 0x0000000405057819 */ /* 0x000fca0000001208 */
[----:B------:R4:W-:Y:S01]  /*03a0*/  STS [UR20+0xc], R5 ;  /* 0x00000c05ff007988 */ /* 0x0009e20008000814 */
[----:B-1----:R-:W-:Y:S02]  /*03b0*/  LOP3.LUT R3, R3, 0x7, RZ, 0xb8, !PT ;  /* 0x0000000703037812 */ /* 0x002fe400078eb8ff */
[----:B---3--:R-:W-:-:S03]  /*03c0*/  LOP3.LUT R2, R2, 0xf, R7, 0xb8, !PT ;  /* 0x0000000f02027812 */ /* 0x008fc600078eb807 */
[----:B------:R4:W-:Y:S04]  /*03d0*/  STS [UR20+0x34], R3 ;  /* 0x00003403ff007988 */ /* 0x0009e80008000814 */
[----:B------:R4:W-:Y:S02]  /*03e0*/  STS [UR20+0x1c], R2 ;  /* 0x00001c02ff007988 */ /* 0x0009e40008000814 */
.L_x_5:
[----:B------:R-:W-:Y:S05]  /*03f0*/  BSYNC B0 ;  /* 0x0000000000007941 */ /* 0x000fea0003800000 */
.L_x_4:
[----:B------:R-:W-:Y:S04]  /*0400*/  BSSY B1, `(.L_x_6) ;  /* 0x000001a000017945 */ /* 0x000fe80003800000 */
[----:B------:R-:W-:Y:S04]  /*0410*/  BSSY B0, `(.L_x_7) ;  /* 0x0000015000007945 */ /* 0x000fe80003800000 */
[----:B------:R-:W-:Y:S05]  /*0420*/  @P2 BRA `(.L_x_8) ;  /* 0x0000000000202947 */ /* 0x000fea0003800000 */
[----:B-12-4-:R-:W1:Y:S02]  /*0430*/  LDS R2, [UR20+0x34] ;  /* 0x00003414ff027984 */ /* 0x016e640008000800 */
[----:B-1----:R-:W-:-:S05]  /*0440*/  LOP3.LUT R2, R2, 0x38, RZ, 0xb8, !PT ;  /* 0x0000003802027812 */ /* 0x002fca00078eb8ff */
[----:B------:R1:W-:Y:S01]  /*0450*/  STS [UR20+0x34], R2 ;  /* 0x00003402ff007988 */ /* 0x0003e20008000814 */
[----:B------:R-:W-:Y:S05]  /*0460*/  @P2 BRA `(.L_x_9) ;  /* 0x0000000000202947 */ /* 0x000fea0003800000 */
[----:B-1----:R-:W1:Y:S01]  /*0470*/  LDS R2, [UR20+0x8] ;  /* 0x00000814ff027984 */ /* 0x002e620008000800 */
[----:B------:R-:W-:-:S05]  /*0480*/  IMAD.MOV.U32 R3, RZ, RZ, 0x780 ;  /* 0x00000780ff037424 */ /* 0x000fca00078e00ff */
[----:B-1----:R-:W-:-:S05]  /*0490*/  LOP3.LUT R2, R2, 0x300, R3, 0xd8, !PT ;  /* 0x0000030002027812 */ /* 0x002fca00078ed803 */
[----:B------:R3:W-:Y:S02]  /*04a0*/  STS [UR20+0x8], R2 ;  /* 0x00000802ff007988 */ /* 0x0007e40008000814 */
.L_x_8:
[----:B------:R-:W-:Y:S05]  /*04b0*/  @P2 BRA `(.L_x_10) ;  /* 0x0000000000282947 */ /* 0x000fea0003800000 */
[----:B-1234-:R-:W1:Y:S02]  /*04c0*/  LDS R2, [UR20+0x8] ;  /* 0x00000814ff027984 */ /* 0x01ee640008000800 */
[----:B-1----:R-:W-:-:S05]  /*04d0*/  LOP3.LUT R2, R2, 0x1800, RZ, 0xb8, !PT ;  /* 0x0000180002027812 */ /* 0x002fca00078eb8ff */
[----:B------:R2:W-:Y:S02]  /*04e0*/  STS [UR20+0x8], R2 ;  /* 0x00000802ff007988 */ /* 0x0005e40008000814 */
.L_x_9:
[----:B------:R-:W-:Y:S05]  /*04f0*/  @P2 BREAK B0 ;  /* 0x0000000000002942 */ /* 0x000fea0003800000 */
[----:B------:R-:W-:Y:S05]  /*0500*/  @P2 BRA `(.L_x_11) ;  /* 0x0000000000242947 */ /* 0x000fea0003800000 */
[----:B------:R-:W3:Y:S01]  /*0510*/  LDS R3, [UR20+0x8] ;  /* 0x00000814ff037984 */ /* 0x000ee20008000800 */
[----:B-12---:R-:W-:-:S05]  /*0520*/  IMAD.MOV.U32 R2, RZ, RZ, 0x6000 ;  /* 0x00006000ff027424 */ /* 0x006fca00078e00ff */
[----:B---3--:R-:W-:-:S04]  /*0530*/  LOP3.LUT R2, R3, 0x6000, R2, 0xd8, !PT ;  /* 0x0000600003027812 */ /* 0x008fc800078ed802 */
[----:B------:R-:W-:-:S05]  /*0540*/  LOP3.LUT R2, R2, 0x400000, RZ, 0xb8, !PT ;  /* 0x0040000002027812 */ /* 0x000fca00078eb8ff */
[----:B------:R5:W-:Y:S02]  /*0550*/  STS [UR20+0x8], R2 ;  /* 0x00000802ff007988 */ /* 0x000be40008000814 */
.L_x_10:
[----:B------:R-:W-:Y:S05]  /*0560*/  BSYNC B0 ;  /* 0x0000000000007941 */ /* 0x000fea0003800000 */
.L_x_7:
[----:B-12345:R-:W1:Y:S02]  /*0570*/  @!P2 LDS R2, [UR20+0x8] ;  /* 0x00000814ff02a984 */ /* 0x03ee640008000800 */
[----:B-1----:R-:W-:-:S05]  /*0580*/  @!P2 LOP3.LUT R2, R2, 0x8000, RZ, 0xb8, !PT ;  /* 0x000080000202a812 */ /* 0x002fca00078eb8ff */
[----:B------:R3:W-:Y:S02]  /*0590*/  @!P2 STS [UR20+0x8], R2 ;  /* 0x00000802ff00a988 */ /* 0x0007e40008000814 */
.L_x_11:
[----:B------:R-:W-:Y:S05]  /*05a0*/  BSYNC B1 ;  /* 0x0000000000017941 */ /* 0x000fea0003800000 */
.L_x_6:
[----:B------:R-:W-:Y:S05]  /*05b0*/  WARPSYNC.ALL ;  /* 0x0000000000007948 */ /* 0x000fea0003800000 */
[----:B------:R-:W-:Y:S05]  /*05c0*/  @P0 BRA `(.L_x_12) ;  /* 0x0000000000280947 */ /* 0x000fea0003800000 */
[----:B-123--:R-:W1:Y:S01]  /*05d0*/  S2R R2, SR_LANEID ;  /* 0x0000000000027919 */ /* 0x00ee620000000000 */
[----:B------:R-:W-:Y:S05]  /*05e0*/  WARPSYNC.ALL ;  /* 0x0000000000007948 */ /* 0x000fea0003800000 */
[----:B-1----:R-:W-:-:S05]  /*05f0*/  IMAD.SHL.U32 R5, R2, 0x4, RZ ;  /* 0x0000000402057824 */ /* 0x002fca00078e00ff */
[----:B------:R-:W1:Y:S01]  /*0600*/  LDS R7, [R5+UR20] ;  /* 0x0000001405077984 */ /* 0x000e620008000800 */
[----:B------:R-:W-:-:S05]  /*0610*/  IADD3 R2, P1, R5, UR22, RZ ;  /* 0x0000001605027c10 */ /* 0x000fca000ff3e0ff */
[----:B------:R-:W-:-:S05]  /*0620*/  IMAD.X R3, RZ, RZ, UR23, P1 ;  /* 0x00000017ff037e24 */ /* 0x000fca00088e06ff */
[----:B-1----:R4:W5:Y:S01]  /*0630*/  ATOMG.E.EXCH.STRONG.GPU PT, RZ, [R2], R7 ;  /* 0x0000000702ff73a8 */ /* 0x00296200041ee100 */
[----:B------:R-:W-:-:S04]  /*0640*/  DEPBAR {5,4,3,2,1,0} ;  /* 0x0000003f0000791a */ /* 0x000fc80000000000 */
[----:B------:R4:W-:Y:S01]  /*0650*/  UTMACCTL.IV [UR22] ;  /* 0x00000000160079b9 */ /* 0x0009e20008000000 */
[----:B------:R-:W-:Y:S01]  /*0660*/  NOP ;  /* 0x0000000000007918 */ /* 0x000fe20000000000 */
.L_x_12:
[----:B------:R-:W-:Y:S05]  /*0670*/  @P0 BRA `(.L_x_13) ;  /* 0x00000000000c0947 */ /* 0x000fea0003800000 */
[----:B------:R0:W-:Y:S01]  /*0680*/  UTMACMDFLUSH ;  /* 0x00000000000079b7 */ /* 0x0001e20000000000 */
[----:B------:R-:W-:Y:S05]  /*0690*/  @P0 BRA `(.L_x_13) ;  /* 0x0000000000040947 */ /* 0x000fea0003800000 */
[----:B------:R-:W-:-:S04]  /*06a0*/  DEPBAR.LE SB0, 0x0 ;  /* 0x000080000000791a */ /* 0x000fc80000000000 */
.L_x_13:
[----:B------:R-:W-:Y:S05]  /*06b0*/  WARPSYNC.ALL ;  /* 0x0000000000007948 */ /* 0x000fea0003800000 */
[----:B-----5:R-:W-:Y:S06]  /*06c0*/  BAR.SYNC.DEFER_BLOCKING 0x0 ;  /* 0x0000000000007b1d */ /* 0x020fec0000010000 */
[----:B------:R-:W-:Y:S02]  /*06d0*/  BSSY B1, `(.L_x_14) ;  /* 0x000000b000017945 */ /* 0x000fe40003800000 */
[----:B------:R-:W-:Y:S06]  /*06e0*/  BAR.SYNC.DEFER_BLOCKING 0x0 ;  /* 0x0000000000007b1d */ /* 0x000fec0000010000 */
[----:B------:R5:W-:Y:S01]  /*06f0*/  @!P0 STS [R12], RZ ;  /* 0x000000ff0c008388 */ /* 0x000be20000000800 */
[----:B------:R-:W-:Y:S01]  /*0700*/  NOP ;  /* 0x0000000000007918 */ /* 0x000fe20000000000 */
[----:B------:R-:W-:Y:S05]  /*0710*/  @P2 BRA `(.L_x_15) ;  /* 0x0000000000182947 */ /* 0x000fea0003800000 */
[----:B-1234-:R-:W1:Y:S01]  /*0720*/  LDS R2, [UR20+0x8] ;  /* 0x00000814ff027984 */ /* 0x01ee620008000800 */
[----:B------:R-:W2:Y:S01]  /*0730*/  LDC.64 R10, c[0x0][0x218] ;  /* 0x00008600ff0a7b82 */ /* 0x000ea20000000a00 */
[----:B------:R-:W-:Y:S02]  /*0740*/  IMAD.MOV.U32 R3, RZ, RZ, 0x70 ;  /* 0x00000070ff037424 */ /* 0x000fe400078e00ff */
[----:B--2---:R2:W-:Y:S03]  /*0750*/  STS.64 [UR20], R10 ;  /* 0x0000000aff007988 */ /* 0x0045e60008000a14 */
[----:B-1----:R-:W-:-:S05]  /*0760*/  LOP3.LUT R2, R2, 0x10, R3, 0xd8, !PT ;  /* 0x0000001002027812 */ /* 0x002fca00078ed803 */
[----:B------:R2:W-:Y:S02]  /*0770*/  STS [UR20+0x8], R2 ;  /* 0x00000802ff007988 */ /* 0x0005e40008000814 */
.L_x_15:
[----:B----4-:R-:W-:Y:S05]  /*0780*/  BSYNC B1 ;  /* 0x0000000000017941 */ /* 0x010fea0003800000 */
.L_x_14:
[----:B------:R-:W-:Y:S04]  /*0790*/  BSSY B2, `(.L_x_16) ;  /* 0x000000f000027945 */ /* 0x000fe80003800000 */
[----:B------:R-:W-:Y:S04]  /*07a0*/  BSSY B1, `(.L_x_17) ;  /* 0x000000c000017945 */ /* 0x000fe80003800000 */
[----:B------:R-:W-:Y:S05]  /*07b0*/  @P2 BRA `(.L_x_18) ;  /* 0x0000000000282947 */ /* 0x000fea0003800000 */
[----:B-123--:R-:W1:Y:S01]  /*07c0*/  LDS R2, [UR20+0x34] ;  /* 0x00003414ff027984 */ /* 0x00ee620008000800 */
[----:B------:R-:W-:Y:S01]  /*07d0*/  IMAD.MOV.U32 R3, RZ, RZ, 0x3f000000 ;  /* 0x3f000000ff037424 */ /* 0x000fe200078e00ff */
[----:B------:R-:W-:Y:S05]  /*07e0*/  @P2 BREAK B1 ;  /* 0x0000000000012942 */ /* 0x000fea0003800000 */
[----:B-1----:R-:W-:-:S05]  /*07f0*/  LOP3.LUT R2, R2, 0xff000000, R3, 0xb8, !PT ;  /* 0xff00000002027812 */ /* 0x002fca00078eb803 */
[----:B------:R1:W-:Y:S01]  /*0800*/  STS [UR20+0x34], R2 ;  /* 0x00003402ff007988 */ /* 0x0003e20008000814 */
[----:B------:R-:W-:Y:S05]  /*0810*/  @P2 BRA `(.L_x_19) ;  /* 0x0000000000182947 */ /* 0x000fea0003800000 */
[----:B------:R-:W2:Y:S01]  /*0820*/  LDS R3, [UR20+0x38] ;  /* 0x00003814ff037984 */ /* 0x000ea20008000800 */
[----:B-1----:R-:W-:-:S05]  /*0830*/  IMAD.MOV.U32 R2, RZ, RZ, 0xff ;  /* 0x000000ffff027424 */ /* 0x002fca00078e00ff */
[----:B--2---:R-:W-:-:S05]  /*0840*/  LOP3.LUT R2, R3, 0xff, R2, 0xb8, !PT ;  /* 0x000000ff03027812 */ /* 0x004fca00078eb802 */
[----:B------:R4:W-:Y:S02]  /*0850*/  STS [UR20+0x38], R2 ;  /* 0x00003802ff007988 */ /* 0x0009e40008000814 */
.L_x_18:
[----:B------:R-:W-:Y:S05]  /*0860*/  BSYNC B1 ;  /* 0x0000000000017941 */ /* 0x000fea0003800000 */
.L_x_17:
[----:B------:R1:W-:Y:S02]  /*0870*/  @!P2 STS [UR20+0x20], R9 ;  /* 0x00002009ff00a988 */ /* 0x0003e40008000814 */
.L_x_19:
[----:B------:R-:W-:Y:S05]  /*0880*/  BSYNC B2 ;  /* 0x0000000000027941 */ /* 0x000fea0003800000 */
.L_x_16:
[----:B------:R-:W-:Y:S05]  /*0890*/  WARPSYNC.ALL ;  /* 0x0000000000007948 */ /* 0x000fea0003800000 */
[----:B------:R-:W2:Y:S01]  /*08a0*/  LDC R5, c[0x0][0x22c] ;  /* 0x00008b00ff057b82 */ /* 0x000ea20000000800 */
[----:B------:R-:W-:Y:S01]  /*08b0*/  BSSY B2, `(.L_x_20) ;  /* 0x0000010000027945 */ /* 0x000fe20003800000 */
[----:B--2---:R-:W-:-:S05]  /*08c0*/  VIADD R5, R5, 0xffffffff ;  /* 0xffffffff05057836 */ /* 0x004fca0000000000 */
[----:B------:R2:W-:Y:S01]  /*08d0*/  @!P2 STS [UR20+0x24], R5 ;  /* 0x00002405ff00a988 */ /* 0x0005e20008000814 */
[----:B------:R-:W-:Y:S05]  /*08e0*/  @P2 BRA `(.L_x_21) ;  /* 0x0000000000302947 */ /* 0x000fea0003800000 */
[----:B------:R-:W2:Y:S01]  /*08f0*/  LDS R3, [UR20+0x34] ;  /* 0x00003414ff037984 */ /* 0x000ea20008000800 */
[----:B------:R-:W2:Y:S03]  /*0900*/  LDC.64 R10, c[0x0][0x240] ;  /* 0x00009000ff0a7b82 */ /* 0x000ea60000000a00 */
[----:B-1-34-:R-:W1:Y:S01]  /*0910*/  LDS R2, [UR20+0x1c] ;  /* 0x00001c14ff027984 */ /* 0x01ae620008000800 */
[C---:B--2---:R-:W-:Y:S01]  /*0920*/  SHF.L.U64.HI R8, R10.reuse, 0x1, R11 ;  /* 0x000000010a087819 */ /* 0x044fe2000001020b */
[----:B------:R-:W-:-:S03]  /*0930*/  IMAD.SHL.U32 R7, R10, 0x2, RZ ;  /* 0x000000020a077824 */ /* 0x000fc600078e00ff */
[--C-:B------:R-:W-:Y:S02]  /*0940*/  SHF.R.U32.HI R9, RZ, 0x4, R8.reuse ;  /* 0x00000004ff097819 */ /* 0x100fe40000011608 */
[----:B------:R-:W-:-:S05]  /*0950*/  SHF.R.U64 R7, R7, 0x4, R8 ;  /* 0x0000000407077819 */ /* 0x000fca0000001208 */
[----:B------:R2:W-:Y:S01]  /*0960*/  STS [UR20+0xc], R7 ;  /* 0x00000c07ff007988 */ /* 0x0005e20008000814 */
[----:B------:R-:W-:Y:S02]  /*0970*/  LOP3.LUT R3, R3, 0x7, RZ, 0xb8, !PT ;  /* 0x0000000703037812 */ /* 0x000fe400078eb8ff */
[----:B-1----:R-:W-:-:S03]  /*0980*/  LOP3.LUT R2, R2, 0xf, R9, 0xb8, !PT ;  /* 0x0000000f02027812 */ /* 0x002fc600078eb809 */
[----:B------:R2:W-:Y:S04]  /*0990*/  STS [UR20+0x34], R3 ;  /* 0x00003403ff007988 */ /* 0x0005e80008000814 */
[----:B------:R2:W-:Y:S02]  /*09a0*/  STS [UR20+0x1c], R2 ;  /* 0x00001c02ff007988 */ /* 0x0005e40008000814 */
.L_x_21:
[----:B------:R-:W-:Y:S05]  /*09b0*/  BSYNC B2 ;  /* 0x0000000000027941 */ /* 0x000fea0003800000 */
.L_x_20:
[----:B------:R-:W-:Y:S04]  /*09c0*/  BSSY B3, `(.L_x_22) ;  /* 0x000001a000037945 */ /* 0x000fe80003800000 */
[----:B------:R-:W-:Y:S04]  /*09d0*/  BSSY B2, `(.L_x_23) ;  /* 0x0000015000027945 */ /* 0x000fe80003800000 */
[----:B------:R-:W-:Y:S05]  /*09e0*/  @P2 BRA `(.L_x_24) ;  /* 0x0000000000202947 */ /* 0x000fea0003800000 */
[----:B-1234-:R-:W1:Y:S02]  /*09f0*/  LDS R2, [UR20+0x34] ;  /* 0x00003414ff027984 */ /* 0x01ee640008000800 */
[----:B-1----:R-:W-:-:S05]  /*0a00*/  LOP3.LUT R2, R2, 0x38, RZ, 0xb8, !PT ;  /* 0x0000003802027812 */ /* 0x002fca00078eb8ff */
[----:B------:R1:W-:Y:S01]  /*0a10*/  STS [UR20+0x34], R2 ;  /* 0x00003402ff007988 */ /* 0x0003e20008000814 */
[----:B------:R-:W-:Y:S05]  /*0a20*/  @P2 BRA `(.L_x_25) ;  /* 0x0000000000202947 */ /* 0x000fea0003800000 */
[----:B-1----:R-:W1:Y:S01]  /*0a30*/  LDS R2, [UR20+0x8] ;  /* 0x00000814ff027984 */ /* 0x002e620008000800 */
[----:B------:R-:W-:-:S05]  /*0a40*/  IMAD.MOV.U32 R3, RZ, RZ, 0x780 ;  /* 0x00000780ff037424 */ /* 0x000fca00078e00ff */
[----:B-1----:R-:W-:-:S05]  /*0a50*/  LOP3.LUT R2, R2, 0x300, R3, 0xd8, !PT ;  /* 0x0000030002027812 */ /* 0x002fca00078ed803 */
[----:B------:R1:W-:Y:S02]  /*0a60*/  STS [UR20+0x8], R2 ;  /* 0x00000802ff007988 */ /* 0x0003e40008000814 */
.L_x_24:
[----:B------:R-:W-:Y:S05]  /*0a70*/  @P2 BRA `(.L_x_26) ;  /* 0x0000000000282947 */ /* 0x000fea0003800000 */
[----:B-1234-:R-:W1:Y:S02]  /*0a80*/  LDS R2, [UR20+0x8] ;  /* 0x00000814ff027984 */ /* 0x01ee640008000800 */
[----:B-1----:R-:W-:-:S05]  /*0a90*/  LOP3.LUT R2, R2, 0x1800, RZ, 0xb8, !PT ;  /* 0x0000180002027812 */ /* 0x002fca00078eb8ff */
[----:B------:R2:W-:Y:S02]  /*0aa0*/  STS [UR20+0x8], R2 ;  /* 0x00000802ff007988 */ /* 0x0005e40008000814 */
.L_x_25:
[----:B------:R-:W-:Y:S05]  /*0ab0*/  @P2 BREAK B2 ;  /* 0x0000000000022942 */ /* 0x000fea0003800000 */
[----:B------:R-:W-:Y:S05]  /*0ac0*/  @P2 BRA `(.L_x_27) ;  /* 0x0000000000242947 */ /* 0x000fea0003800000 */
[----:B-12---:R-:W1:Y:S01]  /*0ad0*/  LDS R2, [UR20+0x8] ;  /* 0x00000814ff027984 */ /* 0x006e620008000800 */
[----:B------:R-:W-:-:S05]  /*0ae0*/  IMAD.MOV.U32 R3, RZ, RZ, 0x6000 ;  /* 0x00006000ff037424 */ /* 0x000fca00078e00ff */
[----:B-1----:R-:W-:-:S04]  /*0af0*/  LOP3.LUT R2, R2, 0x6000, R3, 0xd8, !PT ;  /* 0x0000600002027812 */ /* 0x002fc800078ed803 */
[----:B------:R-:W-:-:S05]  /*0b00*/  LOP3.LUT R2, R2, 0x400000, RZ, 0xb8, !PT ;  /* 0x0040000002027812 */ /* 0x000fca00078eb8ff */
[----:B------:R1:W-:Y:S02]  /*0b10*/  STS [UR20+0x8], R2 ;  /* 0x00000802ff007988 */ /* 0x0003e40008000814 */
.L_x_26:
[----:B------:R-:W-:Y:S05]  /*0b20*/  BSYNC B2 ;  /* 0x0000000000027941 */ /* 0x000fea0003800000 */
.L_x_23:
[----:B-1234-:R-:W1:Y:S02]  /*0b30*/  @!P2 LDS R2, [UR20+0x8] ;  /* 0x00000814ff02a984 */ /* 0x01ee640008000800 */
[----:B-1----:R-:W-:-:S05]  /*0b40*/  @!P2 LOP3.LUT R2, R2, 0x8000, RZ, 0xb8, !PT ;  /* 0x000080000202a812 */ /* 0x002fca00078eb8ff */
[----:B------:R3:W-:Y:S02]  /*0b50*/  @!P2 STS [UR20+0x8], R2 ;  /* 0x00000802ff00a988 */ /* 0x0007e40008000814 */
.L_x_27:
[----:B------:R-:W-:Y:S05]  /*0b60*/  BSYNC B3 ;  /* 0x0000000000037941 */ /* 0x000fea0003800000 */
.L_x_22:
[----:B------:R-:W-:Y:S05]  /*0b70*/  WARPSYNC.ALL ;  /* 0x0000000000007948 */ /* 0x000fea0003800000 */
[----:B------:R-:W-:-:S04]  /*0b80*/  UIADD3 UR25, UR5, 0x80, URZ ;  /* 0x0000008005197890 */ /* 0x000fc8000fffe03f */
[----:B------:R-:W-:-:S04]  /*0b90*/  UIADD3 UR24, UP0, UR25, UR26, URZ ;  /* 0x0000001a19187290 */ /* 0x000fc8000ff1e03f */
[----:B------:R-:W-:Y:S01]  /*0ba0*/  ULEA.HI.X.SX32 UR25, UR25, UR27, 0x1, UP0 ;  /* 0x0000001b19197291 */ /* 0x000fe200080f0e3f */
[----:B------:R-:W-:Y:S11]  /*0bb0*/  @P0 BRA `(.L_x_28) ;  /* 0x0000000000280947 */ /* 0x000ff60003800000 */
[----:B-123--:R-:W1:Y:S01]  /*0bc0*/  S2R R2, SR_LANEID ;  /* 0x0000000000027919 */ /* 0x00ee620000000000 */
[----:B------:R-:W-:Y:S05]  /*0bd0*/  WARPSYNC.ALL ;  /* 0x0000000000007948 */ /* 0x000fea0003800000 */
[----:B-1----:R-:W-:-:S05]  /*0be0*/  IMAD.SHL.U32 R8, R2, 0x4, RZ ;  /* 0x0000000402087824 */ /* 0x002fca00078e00ff */
[----:B------:R-:W1:Y:S01]  /*0bf0*/  LDS R7, [R8+UR20] ;  /* 0x0000001408077984 */ /* 0x000e620008000800 */
[----:B------:R-:W-:-:S05]  /*0c00*/  IADD3 R2, P1, R8, UR24, RZ ;  /* 0x0000001808027c10 */ /* 0x000fca000ff3e0ff */
[----:B------:R-:W-:-:S05]  /*0c10*/  IMAD.X R3, RZ, RZ, UR25, P1 ;  /* 0x00000019ff037e24 */ /* 0x000fca00088e06ff */
[----:B-1----:R4:W2:Y:S01]  /*0c20*/  ATOMG.E.EXCH.STRONG.GPU PT, RZ, [R2], R7 ;  /* 0x0000000702ff73a8 */ /* 0x0028a200041ee100 */
[----:B------:R-:W-:-:S04]  /*0c30*/  DEPBAR {5,4,3,2,1,0} ;  /* 0x0000003f0000791a */ /* 0x000fc80000000000 */
[----:B------:R4:W-:Y:S01]  /*0c40*/  UTMACCTL.IV [UR24] ;  /* 0x00000000180079b9 */ /* 0x0009e20008000000 */
[----:B------:R-:W-:Y:S01]  /*0c50*/  NOP ;  /* 0x0000000000007918 */ /* 0x000fe20000000000 */
.L_x_28:
[----:B------:R-:W-:Y:S05]  /*0c60*/  @P0 BRA `(.L_x_29) ;  /* 0x00000000000c0947 */ /* 0x000fea0003800000 */
[----:B------:R0:W-:Y:S01]  /*0c70*/  UTMACMDFLUSH ;  /* 0x00000000000079b7 */ /* 0x0001e20000000000 */
[----:B------:R-:W-:Y:S05]  /*0c80*/  @P0 BRA `(.L_x_29) ;  /* 0x0000000000040947 */ /* 0x000fea0003800000 */
[----:B------:R-:W-:-:S04]  /*0c90*/  DEPBAR.LE SB0, 0x0 ;  /* 0x000080000000791a */ /* 0x000fc80000000000 */
.L_x_29:
[----:B------:R-:W-:Y:S05]  /*0ca0*/  WARPSYNC.ALL ;  /* 0x0000000000007948 */ /* 0x000fea0003800000 */
[----:B--2---:R-:W-:Y:S06]  /*0cb0*/  BAR.SYNC.DEFER_BLOCKING 0x0 ;  /* 0x0000000000007b1d */ /* 0x004fec0000010000 */
[----:B------:R-:W-:Y:S02]  /*0cc0*/  BSSY B3, `(.L_x_30) ;  /* 0x000000b000037945 */ /* 0x000fe40003800000 */
[----:B------:R-:W-:Y:S06]  /*0cd0*/  BAR.SYNC.DEFER_BLOCKING 0x0 ;  /* 0x0000000000007b1d */ /* 0x000fec0000010000 */
[----:B------:R2:W-:Y:S01]  /*0ce0*/  @!P0 STS [R12], RZ ;  /* 0x000000ff0c008388 */ /* 0x0005e20000000800 */
[----:B------:R-:W-:Y:S01]  /*0cf0*/  NOP ;  /* 0x0000000000007918 */ /* 0x000fe20000000000 */
[----:B------:R-:W-:Y:S05]  /*0d00*/  @P2 BRA `(.L_x_31) ;  /* 0x0000000000182947 */ /* 0x000fea0003800000 */
[----:B-1-34-:R-:W1:Y:S01]  /*0d10*/  LDS R2, [UR20+0x8] ;  /* 0x00000814ff027984 */ /* 0x01ae620008000800 */
[----:B------:R-:W3:Y:S01]  /*0d20*/  LDC.64 R8, c[0x0][0x220] ;  /* 0x00008800ff087b82 */ /* 0x000ee20000000a00 */
[----:B------:R-:W-:Y:S02]  /*0d30*/  IMAD.MOV.U32 R3, RZ, RZ, 0x70 ;  /* 0x00000070ff037424 */ /* 0x000fe400078e00ff */
[----:B---3--:R3:W-:Y:S03]  /*0d40*/  STS.64 [UR20], R8 ;  /* 0x00000008ff007988 */ /* 0x0087e60008000a14 */
[----:B-1----:R-:W-:-:S05]  /*0d50*/  LOP3.LUT R2, R2, 0x10, R3, 0xd8, !PT ;  /* 0x0000001002027812 */ /* 0x002fca00078ed803 */
[----:B------:R3:W-:Y:S02]  /*0d60*/  STS [UR20+0x8], R2 ;  /* 0x00000802ff007988 */ /* 0x0007e40008000814 */
.L_x_31:
[----:B----4-:R-:W-:Y:S05]  /*0d70*/  BSYNC B3 ;  /* 0x0000000000037941 */ /* 0x010fea0003800000 */
.L_x_30:
[----:B------:R-:W-:Y:S04]  /*0d80*/  BSSY B4, `(.L_x_32) ;  /* 0x0000011000047945 */ /* 0x000fe80003800000 */
[----:B------:R-:W-:Y:S04]  /*0d90*/  BSSY B3, `(.L_x_33) ;  /* 0x000000e000037945 */ /* 0x000fe80003800000 */
[----:B------:R-:W-:Y:S05]  /*0da0*/  @P2 BRA `(.L_x_34) ;  /* 0x0000000000242947 */ /* 0x000fea0003800000 */
[----:B-1-3--:R-:W1:Y:S01]  /*0db0*/  LDS R2, [UR20+0x34] ;  /* 0x00003414ff027984 */ /* 0x00ae620008000800 */
[----:B------:R-:W-:-:S05]  /*0dc0*/  IMAD.MOV.U32 R3, RZ, RZ, 0x3f000000 ;  /* 0x3f000000ff037424 */ /* 0x000fca00078e00ff */
[----:B-1----:R-:W-:-:S05]  /*0dd0*/  LOP3.LUT R2, R2, 0xff000000, R3, 0xb8, !PT ;  /* 0xff00000002027812 */ /* 0x002fca00078eb803 */
[----:B------:R1:W-:Y:S01]  /*0de0*/  STS [UR20+0x34], R2 ;  /* 0x00003402ff007988 */ /* 0x0003e20008000814 */
[----:B------:R-:W-:Y:S05]  /*0df0*/  @P2 BRA `(.L_x_35) ;  /* 0x00000000001c2947 */ /* 0x000fea0003800000 */
[----:B-1----:R-:W1:Y:S01]  /*0e00*/  LDS R2, [UR20+0x38] ;  /* 0x00003814ff027984 */ /* 0x002e620008000800 */
[----:B------:R-:W-:-:S05]  /*0e10*/  IMAD.MOV.U32 R3, RZ, RZ, 0x3f ;  /* 0x0000003fff037424 */ /* 0x000fca00078e00ff */
[----:B-1----:R-:W-:-:S05]  /*0e20*/  LOP3.LUT R2, R2, 0xff, R3, 0xb8, !PT ;  /* 0x000000ff02027812 */ /* 0x002fca00078eb803 */
[----:B------:R4:W-:Y:S02]  /*0e30*/  STS [UR20+0x38], R2 ;  /* 0x00003802ff007988 */ /* 0x0009e40008000814 */
.L_x_34:
[----:B------:R-:W-:Y:S05]  /*0e40*/  @P2 BREAK B3 ;  /* 0x0000000000032942 */ /* 0x000fea0003800000 */
[----:B------:R-:W-:Y:S05]  /*0e50*/  @P2 BRA `(.L_x_36) ;  /* 0x00000000000c2947 */ /* 0x000fea0003800000 */
[----:B------:R1:W-:Y:S02]  /*0e60*/  STS [UR20+0x20], R5 ;  /* 0x00002005ff007988 */ /* 0x0003e40008000814 */
.L_x_35:
[----:B------:R-:W-:Y:S05]  /*0e70*/  BSYNC B3 ;  /* 0x0000000000037941 */ /* 0x000fea0003800000 */
.L_x_33:
[----:B------:R1:W-:Y:S02]  /*0e80*/  @!P2 STS [UR20+0x24], R4 ;  /* 0x00002404ff00a988 */ /* 0x0003e40008000814 */
.L_x_36:
[----:B------:R-:W-:Y:S05]  /*0e90*/  BSYNC B4 ;  /* 0x0000000000047941 */ /* 0x000fea0003800000 */
.L_x_32:
[----:B------:R-:W-:Y:S05]  /*0ea0*/  WARPSYNC.ALL ;  /* 0x0000000000007948 */ /* 0x000fea0003800000 */
[----:B------:R-:W-:Y:S04]  /*0eb0*/  BSSY B4, `(.L_x_37) ;  /* 0x000000e000047945 */ /* 0x000fe80003800000 */
[----:B------:R-:W-:Y:S05]  /*0ec0*/  @P2 BRA `(.L_x_38) ;  /* 0x0000000000302947 */ /* 0x000fea0003800000 */
[----:B------:R-:W5:Y:S01]  /*0ed0*/  LDS R3, [UR20+0x34] ;  /* 0x00003414ff037984 */ /* 0x000f620008000800 */
[----:B-1----:R-:W1:Y:S03]  /*0ee0*/  LDC.64 R4, c[0x0][0x248] ;  /* 0x00009200ff047b82 */ /* 0x002e660000000a00 */
[----:B---34-:R-:W3:Y:S01]  /*0ef0*/  LDS R2, [UR20+0x1c] ;  /* 0x00001c14ff027984 */ /* 0x018ee20008000800 */
[C---:B-1----:R-:W-:Y:S01]  /*0f00*/  SHF.L.U64.HI R5, R4.reuse, 0x1, R5 ;  /* 0x0000000104057819 */ /* 0x042fe20000010205 */
[----:B------:R-:W-:-:S03]  /*0f10*/  IMAD.SHL.U32 R4, R4, 0x2, RZ ;  /* 0x0000000204047824 */ /* 0x000fc600078e00ff */
[--C-:B------:R-:W-:Y:S02]  /*0f20*/  SHF.R.U32.HI R7, RZ, 0x4, R5.reuse ;  /* 0x00000004ff077819 */ /* 0x100fe40000011605 */
[----:B------:R-:W-:-:S05]  /*0f30*/  SHF.R.U64 R4, R4, 0x4, R5 ;  /* 0x0000000404047819 */ /* 0x000fca0000001205 */
[----:B------:R1:W-:Y:S01]  /*0f40*/  STS [UR20+0xc], R4 ;  /* 0x00000c04ff007988 */ /* 0x0003e20008000814 */
[----:B-----5:R-:W-:Y:S02]  /*0f50*/  LOP3.LUT R3, R3, 0x7, RZ, 0xb8, !PT ;  /* 0x0000000703037812 */ /* 0x020fe400078eb8ff */
[----:B---3--:R-:W-:-:S03]  /*0f60*/  LOP3.LUT R2, R2, 0xf, R7, 0xb8, !PT ;  /* 0x0000000f02027812 */ /* 0x008fc600078eb807 */
[----:B------:R1:W-:Y:S04]  /*0f70*/  STS [UR20+0x34], R3 ;  /* 0x00003403ff007988 */ /* 0x0003e80008000814 */
[----:B------:R1:W-:Y:S02]  /*0f80*/  STS [UR20+0x1c], R2 ;  /* 0x00001c02ff007988 */ /* 0x0003e40008000814 */
.L_x_38:
[----:B------:R-:W-:Y:S05]  /*0f90*/  BSYNC B4 ;  /* 0x0000000000047941 */ /* 0x000fea0003800000 */
.L_x_37:
        /* <DEDUP_REMOVED lines=11> */
.L_x_41:
[----:B------:R-:W-:Y:S05]  /*1050*/  @P2 BRA `(.L_x_43) ;  /* 0x0000000000282947 */ /* 0x000fea0003800000 */
[----:B-1-34-:R-:W1:Y:S02]  /*1060*/  LDS R2, [UR20+0x8] ;  /* 0x00000814ff027984 */ /* 0x01ae640008000800 */
[----:B-1----:R-:W-:-:S05]  /*1070*/  LOP3.LUT R2, R2, 0x1800, RZ, 0xb8, !PT ;  /* 0x0000180002027812 */ /* 0x002fca00078eb8ff */
[----:B------:R3:W-:Y:S02]  /*1080*/  STS [UR20+0x8], R2 ;  /* 0x00000802ff007988 */ /* 0x0007e40008000814 */
.L_x_42:
[----:B------:R-:W-:Y:S05]  /*1090*/  @P2 BREAK B5 ;  /* 0x0000000000052942 */ /* 0x000fea0003800000 */
[----:B------:R-:W-:Y:S05]  /*10a0*/  @P2 BRA `(.L_x_44) ;  /* 0x0000000000242947 */ /* 0x000fea0003800000 */
[----:B-1-3--:R-:W1:Y:S01]  /*10b0*/  LDS R2, [UR20+0x8] ;  /* 0x00000814ff027984 */ /* 0x00ae620008000800 */
[----:B------:R-:W-:-:S05]  /*10c0*/  IMAD.MOV.U32 R3, RZ, RZ, 0x6000 ;  /* 0x00006000ff037424 */ /* 0x000fca00078e00ff */
[----:B-1----:R-:W-:-:S04]  /*10d0*/  LOP3.LUT R2, R2, 0x6000, R3, 0xd8, !PT ;  /* 0x0000600002027812 */ /* 0x002fc800078ed803 */
[----:B------:R-:W-:-:S05]  /*10e0*/  LOP3.LUT R2, R2, 0x400000, RZ, 0xb8, !PT ;  /* 0x0040000002027812 */ /* 0x000fca00078eb8ff */
[----:B------:R1:W-:Y:S02]  /*10f0*/  STS [UR20+0x8], R2 ;  /* 0x00000802ff007988 */ /* 0x0003e40008000814 */
.L_x_43:
[----:B------:R-:W-:Y:S05]  /*1100*/  BSYNC B5 ;  /* 0x0000000000057941 */ /* 0x000fea0003800000 */
.L_x_40:
[----:B-1-34-:R-:W1:Y:S02]  /*1110*/  @!P2 LDS R2, [UR20+0x8] ;  /* 0x00000814ff02a984 */ /* 0x01ae640008000800 */
[----:B-1----:R-:W-:-:S05]  /*1120*/  @!P2 LOP3.LUT R2, R2, 0x8000, RZ, 0xb8, !PT ;  /* 0x000080000202a812 */ /* 0x002fca00078eb8ff */
[----:B------:R4:W-:Y:S02]  /*1130*/  @!P2 STS [UR20+0x8], R2 ;  /* 0x00000802ff00a988 */ /* 0x0009e40008000814 */
.L_x_44:
[----:B------:R-:W-:Y:S05]  /*1140*/  BSYNC B4 ;  /* 0x0000000000047941 */ /* 0x000fea0003800000 */
.L_x_39:
[----:B------:R-:W-:Y:S05]  /*1150*/  WARPSYNC.ALL ;  /* 0x0000000000007948 */ /* 0x000fea0003800000 */
[----:B------:R-:W-:Y:S01]  /*1160*/  UIADD3 UR5, UR5, 0x100, URZ ;  /* 0x0000010005057890 */ /* 0x000fe2000fffe03f */
[----:B------:R-:W-:Y:S02]  /*1170*/  ISETP.GE.AND P1, PT, R13, 0x1, PT ;  /* 0x000000010d00780c */ /* 0x000fe40003f26270 */
[----:B------:R-:W-:Y:S02]  /*1180*/  CS2R R24, SRZ ;  /* 0x0000000000187805 */ /* 0x000fe4000001ff00 */
[----:B------:R-:W-:Y:S01]  /*1190*/  CS2R R26, SRZ ;  /* 0x00000000001a7805 */ /* 0x000fe2000001ff00 */
[----:B------:R-:W-:Y:S01]  /*11a0*/  UIADD3 UR26, UP0, UR5, UR26, URZ ;  /* 0x0000001a051a7290 */ /* 0x000fe2000ff1e03f */
[----:B------:R-:W-:-:S02]  /*11b0*/  CS2R R28, SRZ ;  /* 0x00000000001c7805 */ /* 0x000fc4000001ff00 */
[----:B------:R-:W-:Y:S02]  /*11c0*/  CS2R R30, SRZ ;  /* 0x00000000001e7805 */ /* 0x000fe4000001ff00 */
[----:B------:R-:W-:Y:S01]  /*11d0*/  CS2R R32, SRZ ;  /* 0x0000000000207805 */ /* 0x000fe2000001ff00 */
[----:B------:R-:W-:Y:S01]  /*11e0*/  ULEA.HI.X.SX32 UR27, UR5, UR27, 0x1, UP0 ;  /* 0x0000001b051b7291 */ /* 0x000fe200080f0e3f */
[----:B------:R-:W-:Y:S02]  /*11f0*/  CS2R R34, SRZ ;  /* 0x0000000000227805 */ /* 0x000fe4000001ff00 */
[----:B------:R-:W-:Y:S02]  /*1200*/  CS2R R36, SRZ ;  /* 0x0000000000247805 */ /* 0x000fe4000001ff00 */
[----:B------:R-:W-:Y:S02]  /*1210*/  CS2R R38, SRZ ;  /* 0x0000000000267805 */ /* 0x000fe4000001ff00 */
[----:B------:R-:W-:-:S02]  /*1220*/  CS2R R40, SRZ ;  /* 0x0000000000287805 */ /* 0x000fc4000001ff00 */
[----:B------:R-:W-:Y:S02]  /*1230*/  CS2R R42, SRZ ;  /* 0x00000000002a7805 */ /* 0x000fe4000001ff00 */
[----:B------:R-:W-:Y:S02]  /*1240*/  CS2R R44, SRZ ;  /* 0x00000000002c7805 */ /* 0x000fe4000001ff00 */
        /* <DEDUP_REMOVED lines=40> */
[----:B------:R-:W-:Y:S01]  /*14d0*/  CS2R R126, SRZ ;  /* 0x00000000007e7805 */ /* 0x000fe2000001ff00 */
[----:B------:R-:W-:Y:S01]  /*14e0*/  IMAD.MOV.U32 R128, RZ, RZ, RZ ;  /* 0x000000ffff807224 */ /* 0x000fe200078e00ff */
[----:B------:R-:W-:Y:S06]  /*14f0*/  @P0 BRA `(.L_x_45) ;  /* 0x0000000000280947 */ /* 0x000fec0003800000 */
[----:B-1-34-:R-:W1:Y:S01]  /*1500*/  S2R R2, SR_LANEID ;  /* 0x0000000000027919 */ /* 0x01ae620000000000 */
[----:B------:R-:W-:Y:S05]  /*1510*/  WARPSYNC.ALL ;  /* 0x0000000000007948 */ /* 0x000fea0003800000 */
[----:B-1----:R-:W-:-:S05]  /*1520*/  IMAD.SHL.U32 R4, R2, 0x4, RZ ;  /* 0x0000000402047824 */ /* 0x002fca00078e00ff */
[----:B------:R-:W1:Y:S01]  /*1530*/  LDS R5, [R4+UR20] ;  /* 0x0000001404057984 */ /* 0x000e620008000800 */
[----:B------:R-:W-:-:S05]  /*1540*/  IADD3 R2, P3, R4, UR26, RZ ;  /* 0x0000001a04027c10 */ /* 0x000fca000ff7e0ff */
[----:B------:R-:W-:-:S05]  /*1550*/  IMAD.X R3, RZ, RZ, UR27, P3 ;  /* 0x0000001bff037e24 */ /* 0x000fca00098e06ff */
[----:B-1----:R1:W3:Y:S01]  /*1560*/  ATOMG.E.EXCH.STRONG.GPU PT, RZ, [R2], R5 ;  /* 0x0000000502ff73a8 */ /* 0x0022e200041ee100 */
[----:B------:R-:W-:-:S04]  /*1570*/  DEPBAR {5,4,3,2,1,0} ;  /* 0x0000003f0000791a */ /* 0x000fc80000000000 */
[----:B------:R1:W-:Y:S01]  /*1580*/  UTMACCTL.IV [UR26] ;  /* 0x000000001a0079b9 */ /* 0x0003e20008000000 */
[----:B------:R-:W-:Y:S01]  /*1590*/  NOP ;  /* 0x0000000000007918 */ /* 0x000fe20000000000 */
.L_x_45:
[----:B------:R-:W-:Y:S05]  /*15a0*/  @P0 BRA `(.L_x_46) ;  /* 0x00000000000c0947 */ /* 0x000fea0003800000 */
[----:B------:R0:W-:Y:S01]  /*15b0*/  UTMACMDFLUSH ;  /* 0x00000000000079b7 */ /* 0x0001e20000000000 */
[----:B------:R-:W-:Y:S05]  /*15c0*/  @P0 BRA `(.L_x_46) ;  /* 0x0000000000040947 */ /* 0x000fea0003800000 */
[----:B------:R-:W-:-:S04]  /*15d0*/  DEPBAR.LE SB0, 0x0 ;  /* 0x000080000000791a */ /* 0x000fc80000000000 */
.L_x_46:
[----:B------:R-:W-:Y:S05]  /*15e0*/  WARPSYNC.ALL ;  /* 0x0000000000007948 */ /* 0x000fea0003800000 */
[----:B---3--:R-:W-:Y:S01]  /*15f0*/  BAR.SYNC.DEFER_BLOCKING 0x0 ;  /* 0x0000000000007b1d */ /* 0x008fe20000010000 */
[----:B------:R-:W-:Y:S01]  /*1600*/  USHF.L.U32 UR15, UR21, 0x8, URZ ;  /* 0x00000008150f7899 */ /* 0x000fe2000800063f */
[----:B------:R-:W-:Y:S01]  /*1610*/  IMAD.MOV.U32 R129, RZ, RZ, RZ ;  /* 0x000000ffff817224 */ /* 0x000fe200078e00ff */
[----:B------:R-:W-:Y:S02]  /*1620*/  CS2R R130, SRZ ;  /* 0x0000000000827805 */ /* 0x000fe4000001ff00 */
[----:B------:R-:W-:-:S02]  /*1630*/  CS2R R132, SRZ ;  /* 0x0000000000847805 */ /* 0x000fc4000001ff00 */
[----:B------:R-:W-:Y:S01]  /*1640*/  CS2R R134, SRZ ;  /* 0x0000000000867805 */ /* 0x000fe2000001ff00 */
[----:B------:R-:W-:Y:S01]  /*1650*/  VOTEU.ALL UP0, P2 ;  /* 0x00000000003f7886 */ /* 0x000fe20001000000 */
[----:B------:R-:W-:Y:S01]  /*1660*/  UMOV UR6, 0x1 ;  /* 0x0000000100067882 */ /* 0x000fe20000000000 */
[----:B------:R-:W-:Y:S01]  /*1670*/  VOTEU.ALL UP1, P2 ;  /* 0x00000000003f7886 */ /* 0x000fe20001020000 */
[----:B------:R-:W-:Y:S01]  /*1680*/  VOTEU.ALL UP2, P2 ;  /* 0x00000000003f7886 */ /* 0x000fe20001040000 */
[----:B------:R-:W-:Y:S01]  /*1690*/  CS2R R136, SRZ ;  /* 0x0000000000887805 */ /* 0x000fe2000001ff00 */
[----:B------:R-:W-:-:S04]  /*16a0*/  @!UP0 UIADD3 UR8, -UR6, 0x100000, URZ ;  /* 0x0010000006088890 */ /* 0x000fc8000fffe13f */
[----:B------:R-:W-:Y:S02]  /*16b0*/  @!UP0 USHF.L.U32 UR9, UR8, 0xb, URZ ;  /* 0x0000000b08098899 */ /* 0x000fe4000800063f */
[----:B------:R-:W-:Y:S01]  /*16c0*/  @!UP0 USHF.L.U32 UR8, UR8, 0x1, URZ ;  /* 0x0000000108088899 */ /* 0x000fe2000800063f */
        /* <DEDUP_REMOVED lines=9> */
[----:B------:R-:W-:Y:S01]  /*1760*/  VOTEU.ALL UP0, P2 ;  /* 0x00000000003f7886 */ /* 0x000fe20001000000 */
[----:B------:R-:W-:Y:S02]  /*1770*/  CS2R R144, SRZ ;  /* 0x0000000000907805 */ /* 0x000fe4000001ff00 */
[----:B------:R-:W-:Y:S02]  /*1780*/  CS2R R146, SRZ ;  /* 0x0000000000927805 */ /* 0x000fe4000001ff00 */
[----:B------:R-:W-:Y:S02]  /*1790*/  CS2R R148, SRZ ;  /* 0x0000000000947805 */ /* 0x000fe4000001ff00 */
[----:B------:R-:W-:Y:S01]  /*17a0*/  CS2R R150, SRZ ;  /* 0x0000000000967805 */ /* 0x000fe2000001ff00 */
[----:B------:R-:W3:Y:S02]  /*17b0*/  FENCE.VIEW.ASYNC.S ;  /* 0x00000000000073c6 */ /* 0x000ee40000000000 */
[----:B---3--:R-:W3:Y:S02]  /*17c0*/  @!UP0 SYNCS.EXCH.64 URZ, [UR20+0x1e000], UR8 ;  /* 0x01e00008143f85b2 */ /* 0x008ee40008000100 */
[----:B---3--:R-:W-:Y:S06]  /*17d0*/  BAR.SYNC.DEFER_BLOCKING 0x0 ;  /* 0x0000000000007b1d */ /* 0x008fec0000010000 */
[----:B------:R3:W4:Y:S02]  /*17e0*/  @!UP1 SYNCS.EXCH.64 URZ, [UR20+0x1e008], UR10 ;  /* 0x01e0080a143f95b2 */ /* 0x0007240008000100 */
[----:B----4-:R-:W-:Y:S01]  /*17f0*/  BAR.SYNC.DEFER_BLOCKING 0x0 ;  /* 0x0000000000007b1d */ /* 0x010fe20000010000 */
[----:B---3--:R-:W-:-:S05]  /*1800*/  USHF.L.U32 UR11, UR32, 0x6, URZ ;  /* 0x00000006200b7899 */ /* 0x008fca000800063f */
[----:B------:R3:W4:Y:S01]  /*1810*/  @!UP2 SYNCS.EXCH.64 URZ, [UR20+0x1e010], UR6 ;  /* 0x01e01006143fa5b2 */ /* 0x0007220008000100 */
[----:B------:R-:W-:Y:S06]  /*1820*/  @!P1 BRA `(.L_x_47) ;  /* 0x0000000800109947 */ /* 0x000fec0003800000 */
        /* <DEDUP_REMOVED lines=63> */
[----:B------:R-:W-:Y:S01]  /*1c20*/  CS2R R150, SRZ ;  /* 0x0000000000967805 */ /* 0x000fe2000001ff00 */
[----:B------:R-:W-:Y:S01]  /*1c30*/  UMOV UR5, URZ ;  /* 0x0000003f00057c82 */ /* 0x000fe20008000000 */
[----:B------:R-:W-:-:S05]  /*1c40*/  UMOV UR10, URZ ;  /* 0x0000003f000a7c82 */ /* 0x000fca0008000000 */
.L_x_49:
[----:B----4-:R-:W-:Y:S01]  /*1c50*/  BAR.SYNC.DEFER_BLOCKING 0x0 ;  /* 0x0000000000007b1d */ /* 0x010fe20000010000 */
[----:B------:R-:W-:Y:S01]  /*1c60*/  ULEA UR30, UR5, UR20, 0x3 ;  /* 0x00000014051e7291 */ /* 0x000fe2000f8e183f */
[----:B-1----:R-:W-:Y:S01]  /*1c70*/  @!P2 IMAD.MOV.U32 R3, RZ, RZ, 0xa000 ;  /* 0x0000a000ff03a424 */ /* 0x002fe200078e00ff */
[----:B------:R-:W-:Y:S01]  /*1c80*/  ELECT P0, URZ, PT ;  /* 0x00000000003f782f */ /* 0x000fe20003800000 */
[----:B------:R-:W-:Y:S01]  /*1c90*/  IMAD.U32 R2, RZ, RZ, UR4 ;  /* 0x00000004ff027e24 */ /* 0x000fe2000f8e00ff */
[----:B------:R-:W-:Y:S02]  /*1ca0*/  ULEA UR8, UR5, UR20, 0xd ;  /* 0x0000001405087291 */ /* 0x000fe4000f8e683f */
[----:B------:R-:W-:Y:S02]  /*1cb0*/  ISETP.LT.U32.AND P0, PT, R6, 0x20, P0 ;  /* 0x000000200600780c */ /* 0x000fe40000701070 */
[----:B------:R-:W-:Y:S02]  /*1cc0*/  ELECT P1, URZ, PT ;  /* 0x00000000003f782f */ /* 0x000fe40003820000 */
[----:B------:R-:W-:Y:S01]  /*1cd0*/  SHF.L.U32 R2, R2, 0x1f, RZ ;  /* 0x0000001f02027819 */ /* 0x000fe200000006ff */
[----:B------:R-:W-:Y:S01]  /*1ce0*/  UIADD3 UR8, UR8, 0x18000, URZ ;  /* 0x0001800008087890 */ /* 0x000fe2000fffe03f */
[----:B------:R-:W-:Y:S01]  /*1cf0*/  ISETP.LT.U32.AND P1, PT, R6, 0x20, P1 ;  /* 0x000000200600780c */ /* 0x000fe20000f21070 */
[----:B------:R-:W-:Y:S01]  /*1d00*/  ULEA UR12, UR5, UR20, 0xf ;  /* 0x00000014050c7291 */ /* 0x000fe2000f8e783f */
[----:B------:R-:W-:Y:S01]  /*1d10*/  UMOV UR14, UR10 ;  /* 0x0000000a000e7c82 */ /* 0x000fe20008000000 */
[----:B------:R-:W-:-:S02]  /*1d20*/  USHF.R.U32.HI UR16, URZ, 0x4, UR8 ;  /* 0x000000043f107899 */ /* 0x000fc40008011608 */
[----:B------:R-:W-:Y:S02]  /*1d30*/  USHF.R.U32.HI UR18, URZ, 0x4, UR12 ;  /* 0x000000043f127899 */ /* 0x000fe4000801160c */
[----:B------:R-:W-:Y:S01]  /*1d40*/  VOTEU.ANY UP0, P0 ;  /* 0x00000000003f7886 */ /* 0x000fe20000000100 */
[----:B------:R-:W-:Y:S01]  /*1d50*/  VOTEU.ANY UP2, P0 ;  /* 0x00000000003f7886 */ /* 0x000fe20000040100 */
[----:B------:R-:W-:Y:S01]  /*1d60*/  USGXT.U32 UR18, UR18, 0xe ;  /* 0x0000000e1212789a */ /* 0x000fe20008000000 */
[----:B------:R1:W-:Y:S01]  /*1d70*/  @!P2 SYNCS.ARRIVE.TRANS64 RZ, [UR30+0x1e000], R3 ;  /* 0x01e00003ffffa9a7 */ /* 0x0003e2000800001e */
[----:B------:R-:W-:Y:S01]  /*1d80*/  BAR.SYNC.DEFER_BLOCKING 0x0 ;  /* 0x0000000000007b1d */ /* 0x000fe20000010000 */
[----:B------:R-:W-:Y:S02]  /*1d90*/  @UP0 UIADD3 UR9, UR30, 0x1e000, URZ ;  /* 0x0001e0001e090890 */ /* 0x000fe4000fffe03f */
[----:B------:R-:W-:-:S03]  /*1da0*/  USGXT.U32 UR16, UR16, 0xe ;  /* 0x0000000e1010789a */ /* 0x000fc60008000000 */
[----:B---3--:R-:W-:Y:S01]  /*1db0*/  @UP0 UMOV UR6, UR22 ;  /* 0x0000001600060c82 */ /* 0x008fe20008000000 */
[----:B------:R-:W-:Y:S01]  /*1dc0*/  @UP0 UMOV UR7, UR23 ;  /* 0x0000001700070c82 */ /* 0x000fe20008000000 */
[----:B------:R-:W-:Y:S01]  /*1dd0*/  VOTEU.ANY UP1, P1 ;  /* 0x00000000003f7886 */ /* 0x000fe20000820100 */
[----:B------:R-:W-:Y:S01]  /*1de0*/  VOTEU.ANY UP3, P1 ;  /* 0x00000000003f7886 */ /* 0x000fe20000860100 */
[----:B------:R-:W-:Y:S01]  /*1df0*/  UMOV UR19, 0x40000040 ;  /* 0x4000004000137882 */ /* 0x000fe20000000000 */
[----:B------:R-:W-:Y:S02]  /*1e00*/  UMOV UR17, 0x40000040 ;  /* 0x4000004000117882 */ /* 0x000fe40000000000 */
[----:B------:R-:W-:Y:S01]  /*1e10*/  @UP1 UIADD3 UR13, UR30, 0x1e000, URZ ;  /* 0x0001e0001e0d1890 */ /* 0x000fe2000fffe03f */
[----:B------:R-:W-:Y:S01]  /*1e20*/  @UP1 UMOV UR28, UR24 ;  /* 0x00000018001c1c82 */ /* 0x000fe20008000000 */
[----:B------:R-:W-:Y:S01]  /*1e30*/  @UP1 UMOV UR29, UR25 ;  /* 0x00000019001d1c82 */ /* 0x000fe20008000000 */
[----:B------:R1:W-:Y:S01]  /*1e40*/  @UP2 UTMALDG.2D [UR8], [UR6] ;  /* 0x00000008060025b4 */ /* 0x0003e20008008000 */
[----:B------:R3:W-:Y:S06]  /*1e50*/  MEMBAR.ALL.CTA ;  /* 0x0000000000007992 */ /* 0x0007ec0000008000 */
[----:B---3--:R-:W3:Y:S02]  /*1e60*/  FENCE.VIEW.ASYNC.S ;  /* 0x00000000000073c6 */ /* 0x008ee40000000000 */
[----:B---3--:R-:W-:Y:S06]  /*1e70*/  BAR.SYNC.DEFER_BLOCKING 0x0 ;  /* 0x0000000000007b1d */ /* 0x008fec0000010000 */
[----:B------:R1:W-:Y:S02]  /*1e80*/  @UP3 UTMALDG.2D [UR12], [UR28] ;  /* 0x0000000c1c0035b4 */ /* 0x0003e40008008000 */
[----:B------:R-:W-:Y:S06]  /*1e90*/  BAR.SYNC.DEFER_BLOCKING 0x0 ;  /* 0x0000000000007b1d */ /* 0x000fec0000010000 */
[----:B------:R-:W3:Y:S02]  /*1ea0*/  SYNCS.PHASECHK.TRANS64.TRYWAIT P0, [UR30+0x1e000], R2 ;  /* 0x01e00002ff0075a7 */ /* 0x000ee4000800015e */
[----:B-1-3--:R-:W-:Y:S05]  /*1eb0*/  @!P0 BRA `(.L_x_48) ;  /* 0x00000008003c8947 */ /* 0x00afea0003800000 */
.L_x_50:
[----:B------:R-:W-:Y:S02]  /*1ec0*/  WARPGROUP.DEPBAR.LE gsb0, 0x0 ;  /* 0x00008000000079c5 */ /* 0x000fe40000010000 */
[----:B------:R-:W-:Y:S01]  /*1ed0*/  WARPGROUP.ARRIVE ;  /* 0x00000000000079c5 */ /* 0x000fe20000000000 */
[----:B------:R-:W-:Y:S01]  /*1ee0*/  UMOV UR6, URZ ;  /* 0x0000003f00067c82 */ /* 0x000fe20008000000 */
[----:B------:R-:W-:Y:S01]  /*1ef0*/  UMOV UR7, URZ ;  /* 0x0000003f00077c82 */ /* 0x000fe20008000000 */
[----:B------:R-:W1:Y:S01]  /*1f00*/  LDC R2, c[0x0][0x230] ;  /* 0x00008c00ff027b82 */ /* 0x000e620000000800 */
[----:B------:R-:W-:Y:S02]  /*1f10*/  UIADD3 UR10, UR10, 0x40, URZ ;  /* 0x000000400a0a7890 */ /* 0x000fe4000fffe03f */
[----:B------:R-:W-:Y:S01]  /*1f20*/  HGMMA.64x256x16.F32 R24, gdesc[UR16], R24 ;  /* 0x03e00000101879f0 */ /* 0x000fe20008700818 */
[----:B------:R-:W-:Y:S02]  /*1f30*/  UIADD3 UR18, UP1, UR18, 0x2, URZ ;  /* 0x0000000212127890 */ /* 0x000fe4000ff3e03f */
[----:B------:R-:W-:-:S02]  /*1f40*/  UIADD3 UR16, UP0, UR16, 0x2, URZ ;  /* 0x0000000210107890 */ /* 0x000fc4000ff1e03f */
[----:B------:R-:W-:Y:S02]  /*1f50*/  UIADD3.X UR19, UR7, 0x40000040, URZ, UP1, !UPT ;  /* 0x4000004007137890 */ /* 0x000fe40008ffe43f */
[----:B------:R-:W-:Y:S02]  /*1f60*/  UIADD3.X UR17, UR6, 0x40000040, URZ, UP0, !UPT ;  /* 0x4000004006117890 */ /* 0x000fe400087fe43f */
[----:B------:R-:W-:Y:S02]  /*1f70*/  UIADD3.64 UR30, UR18, 0x2, URZ ;  /* 0x00000002121e7897 */ /* 0x000fe4000fffe03f */
[----:B------:R-:W-:Y:S02]  /*1f80*/  UIADD3.64 UR28, UR16, 0x2, URZ ;  /* 0x00000002101c7897 */ /* 0x000fe4000fffe03f */
[----:B------:R-:W-:-:S04]  /*1f90*/  UIADD3 UR5, UR5, 0x1, URZ ;  /* 0x0000000105057890 */ /* 0x000fc8000fffe03f */
[----:B------:R-:W-:Y:S01]  /*1fa0*/  UISETP.NE.U32.AND UP0, UPT, UR5, 0x3, UPT ;  /* 0x000000030500788c */ /* 0x000fe2000bf05070 */
[----:B-1----:R-:W-:-:S03]  /*1fb0*/  ISETP.LE.AND P0, PT, R2, UR10, PT ;  /* 0x0000000a02007c0c */ /* 0x002fc6000bf03270 */
[----:B------:R-:W-:Y:S02]  /*1fc0*/  USEL UR6, URZ, 0x1, UP0 ;  /* 0x000000013f067887 */ /* 0x000fe40008000000 */
[----:B------:R-:W-:Y:S02]  /*1fd0*/  USEL UR5, UR5, URZ, UP0 ;  /* 0x0000003f05057287 */ /* 0x000fe40008000000 */
[----:B------:R-:W-:-:S03]  /*1fe0*/  ULOP3.LUT UR4, UR4, UR6, URZ, 0x3c, !UPT ;  /* 0x0000000604047292 */ /* 0x000fc6000f8e3c3f */
[----:B------:R-:W-:Y:S01]  /*1ff0*/  HGMMA.64x256x16.F32 R24, gdesc[UR16], R24 ;  /* 0x03e00000101879f0 */ /* 0x000fe20008700818 */
[----:B------:R-:W-:Y:S02]  /*2000*/  UIADD3.64 UR18, UR18, 0x4, URZ ;  /* 0x0000000412127897 */ /* 0x000fe4000fffe03f */
[----:B------:R-:W-:-:S15]  /*2010*/  UIADD3.64 UR16, UR16, 0x4, URZ ;  /* 0x0000000410107897 */ /* 0x000fde000fffe03f */
[----:B------:R-:W-:-:S10]  /*2020*/  NOP ;  /* 0x0000000000007918 */ /* 0x000fd40000000000 */
[----:B------:R-:W-:-:S15]  /*2030*/  HGMMA.64x256x16.F32 R24, gdesc[UR28], R24 ;  /* 0x03e000001c1879f0 */ /* 0x000fde0008700818 */
[----:B------:R-:W-:-:S13]  /*2040*/  NOP ;  /* 0x0000000000007918 */ /* 0x000fda0000000000 */
[----:B------:R-:W-:Y:S01]  /*2050*/  HGMMA.64x256x16.F32 R24, gdesc[UR16], R24, gsb0 ;  /* 0x03e00000101879f0 */ /* 0x000fe20008000818 */
[----:B------:R-:W-:Y:S05]  /*2060*/  @!P0 BRA `(.L_x_49) ;  /* 0xfffffff800f88947 */ /* 0x000fea000383ffff */
.L_x_47:
[----:B------:R-:W-:Y:S02]  /*2070*/  WARPGROUP.DEPBAR.LE gsb0, 0x0 ;  /* 0x00008000000079c5 */ /* 0x000fe40000010000 */
[----:B----4-:R-:W-:Y:S01]  /*2080*/  BAR.SYNC.DEFER_BLOCKING 0x0 ;  /* 0x0000000000007b1d */ /* 0x010fe20000010000 */
[C---:B-1----:R-:W-:Y:S01]  /*2090*/  IMAD.SHL.U32 R2, R0.reuse, 0x80, RZ ;  /* 0x0000008000027824 */ /* 0x042fe200078e00ff */
[----:B------:R-:W-:Y:S01]  /*20a0*/  F2FP.F16.F32.PACK_AB R24, R25, R24 ;  /* 0x000000181918723e */ /* 0x000fe200000000ff */
[----:B------:R-:W-:Y:S01]  /*20b0*/  IMAD.SHL.U32 R3, R0, 0x10, RZ ;  /* 0x0000001000037824 */ /* 0x000fe200078e00ff */
[----:B------:R-:W-:Y:S02]  /*20c0*/  F2FP.F16.F32.PACK_AB R25, R27, R26 ;  /* 0x0000001a1b19723e */ /* 0x000fe400000000ff */
[----:B------:R-:W-:Y:S02]  /*20d0*/  ELECT P0, URZ, PT ;  /* 0x00000000003f782f */ /* 0x000fe40003800000 */
[----:B------:R-:W-:Y:S01]  /*20e0*/  LOP3.LUT R2, R2, 0x780, RZ, 0xc0, !PT ;  /* 0x0000078002027812 */ /* 0x000fe200078ec0ff */
[----:B------:R-:W-:Y:S01]  /*20f0*/  UMOV UR10, UR11 ;  /* 0x0000000b000a7c82 */ /* 0x000fe20008000000 */
[----:B------:R-:W-:-:S02]  /*2100*/  F2FP.F16.F32.PACK_AB R56, R57, R56 ;  /* 0x000000383938723e */ /* 0x000fc400000000ff */
[----:B------:R-:W-:Y:S02]  /*2110*/  LOP3.LUT R3, R2, 0x70, R3, 0xf8, !PT ;  /* 0x0000007002037812 */ /* 0x000fe400078ef803 */
[--C-:B------:R-:W-:Y:S02]  /*2120*/  SHF.R.U32.HI R2, RZ, 0x5, R0.reuse ;  /* 0x00000005ff027819 */ /* 0x100fe40000011600 */
[----:B------:R-:W-:Y:S01]  /*2130*/  LOP3.LUT R3, R3, 0x10, R0, 0x78, !PT ;  /* 0x0000001003037812 */ /* 0x000fe200078e7800 */
[----:B------:R-:W-:Y:S01]  /*2140*/  IMAD.SHL.U32 R0, R0, 0x40, RZ ;  /* 0x0000004000007824 */ /* 0x000fe200078e00ff */
[----:B------:R-:W-:Y:S02]  /*2150*/  R2UR UR5, R2 ;  /* 0x00000000020572ca */ /* 0x000fe400000e0000 */
[----:B------:R-:W-:Y:S02]  /*2160*/  F2FP.F16.F32.PACK_AB R26, R29, R28 ;  /* 0x0000001c1d1a723e */ /* 0x000fe400000000ff */
[----:B------:R-:W-:-:S02]  /*2170*/  LOP3.LUT R0, R3, 0x1800, R0, 0xf8, !PT ;  /* 0x0000180003007812 */ /* 0x000fc400078ef800 */
[----:B------:R-:W-:Y:S01]  /*2180*/  F2FP.F16.F32.PACK_AB R27, R31, R30 ;  /* 0x0000001e1f1b723e */ /* 0x000fe200000000ff */
[----:B------:R-:W1:Y:S02]  /*2190*/  @!P2 SYNCS.CCTL.IV [UR20+0x1e000] ;  /* 0x01e00000ff00a9b1 */ /* 0x000e640008000014 */
[----:B-1----:R-:W-:Y:S01]  /*21a0*/  BAR.SYNC.DEFER_BLOCKING 0x0 ;  /* 0x0000000000007b1d */ /* 0x002fe20000010000 */
[C---:B------:R-:W-:Y:S01]  /*21b0*/  LOP3.LUT R3, R0.reuse, 0x20, RZ, 0x3c, !PT ;  /* 0x0000002000037812 */ /* 0x040fe200078e3cff */
[----:B------:R-:W-:Y:S01]  /*21c0*/  VIADD R2, R0, UR20 ;  /* 0x0000001400027c36 */ /* 0x000fe20008000000 */
[----:B------:R-:W-:Y:S01]  /*21d0*/  F2FP.F16.F32.PACK_AB R57, R59, R58 ;  /* 0x0000003a3b39723e */ /* 0x000fe200000000ff */
[----:B------:R-:W-:Y:S01]  /*21e0*/  ULOP3.LUT UR5, UR5, 0x3, URZ, 0xc0, !UPT ;  /* 0x0000000305057892 */ /* 0x000fe2000f8ec03f */
[----:B------:R-:W-:Y:S01]  /*21f0*/  F2FP.F16.F32.PACK_AB R88, R89, R88 ;  /* 0x000000585958723e */ /* 0x000fe200000000ff */
[----:B------:R-:W-:Y:S01]  /*2200*/  VIADD R3, R3, UR20 ;  /* 0x0000001403037c36 */ /* 0x000fe20008000000 */
[----:B------:R-:W-:Y:S01]  /*2210*/  F2FP.F16.F32.PACK_AB R58, R61, R60 ;  /* 0x0000003c3d3a723e */ /* 0x000fe200000000ff */
[----:B------:R-:W-:Y:S01]  /*2220*/  ULEA UR9, UR5, UR15, 0x6 ;  /* 0x0000000f05097291 */ /* 0x000fe2000f8e303f */
[----:B------:R-:W-:Y:S01]  /*2230*/  F2FP.F16.F32.PACK_AB R59, R63, R62 ;  /* 0x0000003e3f3b723e */ /* 0x000fe200000000ff */
[----:B------:R-:W-:Y:S01]  /*2240*/  ULEA UR8, UR5, UR20, 0xd ;  /* 0x0000001405087291 */ /* 0x000fe2000f8e683f */
[----:B------:R-:W-:-:S02]  /*2250*/  F2FP.F16.F32.PACK_AB R89, R91, R90 ;  /* 0x0000005a5b59723e */ /* 0x000fc400000000ff */
[----:B------:R-:W-:Y:S02]  /*2260*/  F2FP.F16.F32.PACK_AB R120, R121, R120 ;  /* 0x000000787978723e */ /* 0x000fe400000000ff */
[----:B------:R-:W-:Y:S02]  /*2270*/  F2FP.F16.F32.PACK_AB R32, R33, R32 ;  /* 0x000000202120723e */ /* 0x000fe400000000ff */
[----:B------:R-:W-:Y:S02]  /*2280*/  F2FP.F16.F32.PACK_AB R90, R93, R92 ;  /* 0x0000005c5d5a723e */ /* 0x000fe400000000ff */
[----:B------:R-:W-:Y:S02]  /*2290*/  F2FP.F16.F32.PACK_AB R91, R95, R94 ;  /* 0x0000005e5f5b723e */ /* 0x000fe400000000ff */
[----:B------:R-:W-:Y:S02]  /*22a0*/  F2FP.F16.F32.PACK_AB R121, R123, R122 ;  /* 0x0000007a7b79723e */ /* 0x000fe400000000ff */
[----:B------:R-:W-:Y:S01]  /*22b0*/  F2FP.F16.F32.PACK_AB R33, R35, R34 ;  /* 0x000000222321723e */ /* 0x000fe200000000ff */
[----:B------:R-:W1:Y:S02]  /*22c0*/  @!P2 SYNCS.CCTL.IV [UR20+0x1e008] ;  /* 0x01e00800ff00a9b1 */ /* 0x000e640008000014 */
[----:B-1----:R-:W-:Y:S01]  /*22d0*/  BAR.SYNC.DEFER_BLOCKING 0x0 ;  /* 0x0000000000007b1d */ /* 0x002fe20000010000 */
[----:B------:R-:W-:-:S02]  /*22e0*/  F2FP.F16.F32.PACK_AB R64, R65, R64 ;  /* 0x000000404140723e */ /* 0x000fc400000000ff */
[----:B------:R-:W-:Y:S02]  /*22f0*/  F2FP.F16.F32.PACK_AB R122, R125, R124 ;  /* 0x0000007c7d7a723e */ /* 0x000fe400000000ff */
[----:B------:R-:W-:Y:S02]  /*2300*/  F2FP.F16.F32.PACK_AB R123, R127, R126 ;  /* 0x0000007e7f7b723e */ /* 0x000fe400000000ff */
[----:B------:R-:W-:Y:S02]  /*2310*/  LOP3.LUT R4, R0, 0x40, RZ, 0x3c, !PT ;  /* 0x0000004000047812 */ /* 0x000fe400078e3cff */
[----:B------:R-:W-:Y:S02]  /*2320*/  F2FP.F16.F32.PACK_AB R34, R37, R36 ;  /* 0x000000242522723e */ /* 0x000fe400000000ff */
[----:B------:R-:W-:Y:S01]  /*2330*/  F2FP.F16.F32.PACK_AB R35, R39, R38 ;  /* 0x000000262723723e */ /* 0x000fe200000000ff */
[----:B------:R-:W-:Y:S01]  /*2340*/  VIADD R4, R4, UR20 ;  /* 0x0000001404047c36 */ /* 0x000fe20008000000 */
[----:B------:R-:W-:-:S02]  /*2350*/  F2FP.F16.F32.PACK_AB R65, R67, R66 ;  /* 0x000000424341723e */ /* 0x000fc400000000ff */
[----:B------:R-:W-:Y:S02]  /*2360*/  F2FP.F16.F32.PACK_AB R96, R97, R96 ;  /* 0x000000606160723e */ /* 0x000fe400000000ff */
[----:B------:R-:W-:Y:S02]  /*2370*/  F2FP.F16.F32.PACK_AB R66, R69, R68 ;  /* 0x000000444542723e */ /* 0x000fe400000000ff */
[----:B------:R-:W-:Y:S02]  /*2380*/  F2FP.F16.F32.PACK_AB R67, R71, R70 ;  /* 0x000000464743723e */ /* 0x000fe400000000ff */
[----:B------:R-:W-:Y:S02]  /*2390*/  F2FP.F16.F32.PACK_AB R97, R99, R98 ;  /* 0x000000626361723e */ /* 0x000fe400000000ff */
[----:B------:R-:W-:Y:S01]  /*23a0*/  F2FP.F16.F32.PACK_AB R128, R129, R128 ;  /* 0x000000808180723e */ /* 0x000fe200000000ff */
[----:B------:R-:W1:Y:S02]  /*23b0*/  @!P2 SYNCS.CCTL.IV [UR20+0x1e010] ;  /* 0x01e01000ff00a9b1 */ /* 0x000e640008000014 */
[----:B-1----:R-:W-:Y:S01]  /*23c0*/  STSM.16.M88.4 [R2], R24 ;  /* 0x0000001802007844 */ /* 0x002fe20000000200 */
[----:B------:R-:W-:-:S02]  /*23d0*/  F2FP.F16.F32.PACK_AB R40, R41, R40 ;  /* 0x000000282928723e */ /* 0x000fc400000000ff */
[----:B------:R-:W-:Y:S01]  /*23e0*/  F2FP.F16.F32.PACK_AB R98, R101, R100 ;  /* 0x000000646562723e */ /* 0x000fe200000000ff */
[----:B------:R-:W-:Y:S01]  /*23f0*/  STSM.16.M88.4 [R2+0x2000], R56 ;  /* 0x0020003802007844 */ /* 0x000fe20000000200 */
[----:B------:R-:W-:Y:S02]  /*2400*/  F2FP.F16.F32.PACK_AB R99, R103, R102 ;  /* 0x000000666763723e */ /* 0x000fe400000000ff */
[----:B------:R-:W-:Y:S01]  /*2410*/  F2FP.F16.F32.PACK_AB R129, R131, R130 ;  /* 0x000000828381723e */ /* 0x000fe200000000ff */
[----:B------:R-:W-:Y:S01]  /*2420*/  STSM.16.M88.4 [R2+0x4000], R88 ;  /* 0x0040005802007844 */ /* 0x000fe20000000200 */
[----:B------:R-:W-:Y:S02]  /*2430*/  F2FP.F16.F32.PACK_AB R41, R43, R42 ;  /* 0x0000002a2b29723e */ /* 0x000fe400000000ff */
[----:B------:R-:W-:Y:S01]  /*2440*/  F2FP.F16.F32.PACK_AB R72, R73, R72 ;  /* 0x000000484948723e */ /* 0x000fe200000000ff */
[----:B------:R-:W-:Y:S01]  /*2450*/  STSM.16.M88.4 [R2+0x6000], R120 ;  /* 0x0060007802007844 */ /* 0x000fe20000000200 */
[----:B------:R-:W-:-:S02]  /*2460*/  F2FP.F16.F32.PACK_AB R130, R133, R132 ;  /* 0x000000848582723e */ /* 0x000fc400000000ff */
[----:B------:R-:W-:Y:S01]  /*2470*/  F2FP.F16.F32.PACK_AB R131, R135, R134 ;  /* 0x000000868783723e */ /* 0x000fe200000000ff */
[----:B------:R-:W-:Y:S01]  /*2480*/  STSM.16.M88.4 [R3], R32 ;  /* 0x0000002003007844 */ /* 0x000fe20000000200 */
[----:B------:R-:W-:Y:S02]  /*2490*/  LOP3.LUT R0, R0, 0x60, RZ, 0x3c, !PT ;  /* 0x0000006000007812 */ /* 0x000fe400078e3cff */
[----:B------:R-:W-:Y:S01]  /*24a0*/  F2FP.F16.F32.PACK_AB R42, R45, R44 ;  /* 0x0000002c2d2a723e */ /* 0x000fe200000000ff */
[----:B------:R-:W-:Y:S01]  /*24b0*/  STSM.16.M88.4 [R3+0x2000], R64 ;  /* 0x0020004003007844 */ /* 0x000fe20000000200 */
[----:B------:R-:W-:Y:S01]  /*24c0*/  F2FP.F16.F32.PACK_AB R43, R47, R46 ;  /* 0x0000002e2f2b723e */ /* 0x000fe200000000ff */
[----:B------:R-:W-:Y:S01]  /*24d0*/  VIADD R0, R0, UR20 ;  /* 0x0000001400007c36 */ /* 0x000fe20008000000 */
[----:B------:R-:W-:Y:S01]  /*24e0*/  F2FP.F16.F32.PACK_AB R73, R75, R74 ;  /* 0x0000004a4b49723e */ /* 0x000fe200000000ff */
[----:B------:R-:W-:Y:S01]  /*24f0*/  STSM.16.M88.4 [R3+0x4000], R96 ;  /* 0x0040006003007844 */ /* 0x000fe20000000200 */
[----:B------:R-:W-:-:S02]  /*2500*/  F2FP.F16.F32.PACK_AB R104, R105, R104 ;  /* 0x000000686968723e */ /* 0x000fc400000000ff */
[----:B------:R-:W-:Y:S01]  /*2510*/  F2FP.F16.F32.PACK_AB R74, R77, R76 ;  /* 0x0000004c4d4a723e */ /* 0x000fe200000000ff */
[----:B------:R-:W-:Y:S01]  /*2520*/  STSM.16.M88.4 [R3+0x6000], R128 ;  /* 0x0060008003007844 */ /* 0x000fe20000000200 */
[----:B------:R-:W-:Y:S02]  /*2530*/  F2FP.F16.F32.PACK_AB R75, R79, R78 ;  /* 0x0000004e4f4b723e */ /* 0x000fe400000000ff */
[----:B------:R-:W-:Y:S01]  /*2540*/  F2FP.F16.F32.PACK_AB R105, R107, R106 ;  /* 0x0000006a6b69723e */ /* 0x000fe200000000ff */
[----:B------:R-:W-:Y:S01]  /*2550*/  STSM.16.M88.4 [R4], R40 ;  /* 0x0000002804007844 */ /* 0x000fe20000000200 */
[----:B------:R-:W-:Y:S02]  /*2560*/  F2FP.F16.F32.PACK_AB R136, R137, R136 ;  /* 0x000000888988723e */ /* 0x000fe400000000ff */
[----:B------:R-:W-:Y:S01]  /*2570*/  F2FP.F16.F32.PACK_AB R48, R49, R48 ;  /* 0x000000303130723e */ /* 0x000fe200000000ff */
[----:B------:R-:W-:Y:S01]  /*2580*/  STSM.16.M88.4 [R4+0x2000], R72 ;  /* 0x0020004804007844 */ /* 0x000fe20000000200 */
[----:B------:R-:W-:-:S02]  /*2590*/  F2FP.F16.F32.PACK_AB R106, R109, R108 ;  /* 0x0000006c6d6a723e */ /* 0x000fc400000000ff */
[----:B------:R-:W-:Y:S02]  /*25a0*/  F2FP.F16.F32.PACK_AB R107, R111, R110 ;  /* 0x0000006e6f6b723e */ /* 0x000fe400000000ff */
[----:B------:R-:W-:Y:S02]  /*25b0*/  F2FP.F16.F32.PACK_AB R137, R139, R138 ;  /* 0x0000008a8b89723e */ /* 0x000fe400000000ff */
[----:B------:R-:W-:Y:S01]  /*25c0*/  F2FP.F16.F32.PACK_AB R49, R51, R50 ;  /* 0x000000323331723e */ /* 0x000fe200000000ff */
[----:B------:R-:W-:Y:S01]  /*25d0*/  STSM.16.M88.4 [R4+0x4000], R104 ;  /* 0x0040006804007844 */ /* 0x000fe20000000200 */
[----:B------:R-:W-:Y:S02]  /*25e0*/  F2FP.F16.F32.PACK_AB R80, R81, R80 ;  /* 0x000000505150723e */ /* 0x000fe400000000ff */
[----:B------:R-:W-:Y:S02]  /*25f0*/  F2FP.F16.F32.PACK_AB R138, R141, R140 ;  /* 0x0000008c8d8a723e */ /* 0x000fe400000000ff */
[----:B------:R-:W-:-:S02]  /*2600*/  F2FP.F16.F32.PACK_AB R139, R143, R142 ;  /* 0x0000008e8f8b723e */ /* 0x000fc400000000ff */
[----:B------:R-:W-:Y:S02]  /*2610*/  F2FP.F16.F32.PACK_AB R50, R53, R52 ;  /* 0x000000343532723e */ /* 0x000fe400000000ff */
[----:B------:R-:W-:Y:S01]  /*2620*/  F2FP.F16.F32.PACK_AB R51, R55, R54 ;  /* 0x000000363733723e */ /* 0x000fe200000000ff */
[----:B------:R-:W-:Y:S01]  /*2630*/  STSM.16.M88.4 [R4+0x6000], R136 ;  /* 0x0060008804007844 */ /* 0x000fe20000000200 */
[----:B------:R-:W-:Y:S02]  /*2640*/  F2FP.F16.F32.PACK_AB R81, R83, R82 ;  /* 0x000000525351723e */ /* 0x000fe400000000ff */
[----:B------:R-:W-:Y:S01]  /*2650*/  F2FP.F16.F32.PACK_AB R112, R113, R112 ;  /* 0x000000707170723e */ /* 0x000fe200000000ff */
[----:B------:R-:W-:Y:S01]  /*2660*/  STSM.16.M88.4 [R0], R48 ;  /* 0x0000003000007844 */ /* 0x000fe20000000200 */
[----:B------:R-:W-:Y:S02]  /*2670*/  F2FP.F16.F32.PACK_AB R82, R85, R84 ;  /* 0x000000545552723e */ /* 0x000fe400000000ff */
[----:B------:R-:W-:-:S02]  /*2680*/  F2FP.F16.F32.PACK_AB R83, R87, R86 ;  /* 0x000000565753723e */ /* 0x000fc400000000ff */
[----:B------:R-:W-:Y:S02]  /*2690*/  F2FP.F16.F32.PACK_AB R113, R115, R114 ;  /* 0x000000727371723e */ /* 0x000fe400000000ff */
[----:B------:R-:W-:Y:S01]  /*26a0*/  F2FP.F16.F32.PACK_AB R144, R145, R144 ;  /* 0x000000909190723e */ /* 0x000fe200000000ff */
[----:B------:R-:W-:Y:S01]  /*26b0*/  STSM.16.M88.4 [R0+0x2000], R80 ;  /* 0x0020005000007844 */ /* 0x000fe20000000200 */
[----:B------:R-:W-:Y:S02]  /*26c0*/  F2FP.F16.F32.PACK_AB R114, R117, R116 ;  /* 0x000000747572723e */ /* 0x000fe400000000ff */
[----:B------:R-:W-:Y:S02]  /*26d0*/  F2FP.F16.F32.PACK_AB R115, R119, R118 ;  /* 0x000000767773723e */ /* 0x000fe400000000ff */
[----:B------:R-:W-:Y:S02]  /*26e0*/  F2FP.F16.F32.PACK_AB R145, R147, R146 ;  /* 0x000000929391723e */ /* 0x000fe400000000ff */
[----:B------:R-:W-:Y:S01]  /*26f0*/  F2FP.F16.F32.PACK_AB R146, R149, R148 ;  /* 0x000000949592723e */ /* 0x000fe200000000ff */
[----:B------:R-:W-:Y:S01]  /*2700*/  STSM.16.M88.4 [R0+0x4000], R112 ;  /* 0x0040007000007844 */ /* 0x000fe20000000200 */
[----:B------:R-:W-:-:S05]  /*2710*/  F2FP.F16.F32.PACK_AB R147, R151, R150 ;  /* 0x000000969793723e */ /* 0x000fca00000000ff */
[----:B------:R-:W-:Y:S01]  /*2720*/  STSM.16.M88.4 [R0+0x6000], R144 ;  /* 0x0060009000007844 */ /* 0x000fe20000000200 */
[----:B------:R1:W-:Y:S06]  /*2730*/  MEMBAR.ALL.CTA ;  /* 0x0000000000007992 */ /* 0x0003ec0000008000 */
[----:B-1----:R-:W1:Y:S02]  /*2740*/  FENCE.VIEW.ASYNC.S ;  /* 0x00000000000073c6 */ /* 0x002e640000000000 */
[----:B-1----:R-:W-:Y:S06]  /*2750*/  BAR.SYNC.DEFER_BLOCKING 0x0 ;  /* 0x0000000000007b1d */ /* 0x002fec0000010000 */
[----:B------:R1:W-:Y:S01]  /*2760*/  UTMASTG.2D [UR8], [UR26] ;  /* 0x000000081a0073b5 */ /* 0x0003e20008008000 */
[----:B------:R0:W-:Y:S01]  /*2770*/  UTMACMDFLUSH ;  /* 0x00000000000079b7 */ /* 0x0001e20000000000 */
[----:B------:R-:W-:-:S04]  /*2780*/  DEPBAR.LE SB0, 0x0 ;  /* 0x000080000000791a */ /* 0x000fc80000000000 */
[----:B------:R-:W-:Y:S06]  /*2790*/  BAR.SYNC.DEFER_BLOCKING 0x0 ;  /* 0x0000000000007b1d */ /* 0x000fec0000010000 */
[----:B-1-3--:R-:W-:Y:S05]  /*27a0*/  EXIT ;  /* 0x000000000000794d */ /* 0x00afea0003800000 */
.L_x_48:
[----:B------:R-:W1:Y:S02]  /*27b0*/  SYNCS.PHASECHK.TRANS64.TRYWAIT P0, [UR30+0x1e000], R2 ;  /* 0x01e00002ff0075a7 */ /* 0x000e64000800015e */
[----:B-1----:R-:W-:Y:S05]  /*27c0*/  @!P0 BRA `(.L_x_48) ;  /* 0xfffffffc00f88947 */ /* 0x002fea000383ffff */
[----:B------:R-:W-:Y:S05]  /*27d0*/  BRA `(.L_x_50) ;  /* 0xfffffff400b87947 */ /* 0x000fea000383ffff */
.L_x_51:
[----:B------:R-:W-:-:S00]  /*27e0*/  BRA `(.L_x_51) ;  /* 0xfffffffc00fc7947 */ /* 0x000fc0000383ffff */
[----:B------:R-:W-:-:S00]  /*27f0*/  NOP ;  /* 0x0000000000007918 */ /* 0x000fc00000000000 */
        /* <DEDUP_REMOVED lines=8> */
.L_x_52:


//--------------------- .nv.shared.gluon_wgmma    --------------------------
	.section	.nv.shared.gluon_wgmma,"aw",@nobits
	.sectionflags	@""
	.align	16
	.zero		1024


//--------------------- .nv.shared.reserved.0     --------------------------
	.section	.nv.shared.reserved.0,"aw",@nobits
	.weak		__nv_reservedSMEM_offset_0_alias
	.size		__nv_reservedSMEM_offset_0_alias, 0, 0
	.other		__nv_reservedSMEM_offset_0_alias,@"STO_CUDA_RESERVED_SHARED STV_DEFAULT"
__nv_reservedSMEM_offset_0_alias:
	.zero		0


//--------------------- .nv.constant0.gluon_wgmma --------------------------
	.section	.nv.constant0.gluon_wgmma,"a",@progbits
	.sectionflags	@""
	.align	4
.nv.constant0.gluon_wgmma:
	.zero		608


//--------------------- SYMBOLS --------------------------

	.type		.nv.reservedSmem.offset0,@object
	.size		.nv.reservedSmem.offset0,0x4
